//
// Generated by NVIDIA NVVM Compiler
//
// Compiler Build ID: CL-36424714
// Cuda compilation tools, release 13.0, V13.0.88
// Based on NVVM 20.0.0
//

.version 9.0
.target sm_100
.address_size 64

	// .globl	compute_descriptor_distances
.extern .shared .align 16 .b8 shared_descriptors[];

.visible .entry compute_descriptor_distances(
	.param .u64 .ptr .align 1 compute_descriptor_distances_param_0,
	.param .u64 .ptr .align 1 compute_descriptor_distances_param_1,
	.param .u64 .ptr .align 1 compute_descriptor_distances_param_2,
	.param .u32 compute_descriptor_distances_param_3,
	.param .u32 compute_descriptor_distances_param_4,
	.param .u32 compute_descriptor_distances_param_5
)
{
	.reg .pred 	%p<13>;
	.reg .b32 	%r<43>;
	.reg .b32 	%f<84>;
	.reg .b64 	%rd<40>;

	ld.param.u64 	%rd8, [compute_descriptor_distances_param_0];
	ld.param.u64 	%rd9, [compute_descriptor_distances_param_1];
	ld.param.u64 	%rd7, [compute_descriptor_distances_param_2];
	ld.param.u32 	%r18, [compute_descriptor_distances_param_3];
	ld.param.u32 	%r20, [compute_descriptor_distances_param_4];
	ld.param.u32 	%r21, [compute_descriptor_distances_param_5];
	cvta.to.global.u64 	%rd1, %rd9;
	cvta.to.global.u64 	%rd2, %rd8;
	mov.u32 	%r22, %ctaid.x;
	mov.u32 	%r23, %ntid.x;
	mov.u32 	%r24, %tid.x;
	mad.lo.s32 	%r1, %r22, %r23, %r24;
	mov.u32 	%r25, %ctaid.y;
	mov.u32 	%r26, %ntid.y;
	mov.u32 	%r27, %tid.y;
	mad.lo.s32 	%r28, %r25, %r26, %r27;
	setp.ge.s32 	%p1, %r1, %r20;
	setp.ge.s32 	%p2, %r28, %r21;
	or.pred  	%p3, %p1, %p2;
	@%p3 bra 	$L__BB0_14;
	setp.lt.s32 	%p4, %r18, 1;
	mov.f32 	%f83, 0f00000000;
	@%p4 bra 	$L__BB0_13;
	mul.lo.s32 	%r3, %r18, %r1;
	mul.lo.s32 	%r4, %r18, %r28;
	and.b32  	%r5, %r18, 7;
	setp.lt.u32 	%p5, %r18, 8;
	mov.f32 	%f83, 0f00000000;
	mov.b32 	%r41, 0;
	@%p5 bra 	$L__BB0_5;
	and.b32  	%r41, %r18, 2147483640;
	neg.s32 	%r39, %r41;
	add.s64 	%rd3, %rd2, 16;
	mul.wide.u32 	%rd10, %r4, 4;
	add.s64 	%rd11, %rd10, %rd1;
	add.s64 	%rd39, %rd11, 16;
	mov.f32 	%f83, 0f00000000;
	mov.u32 	%r38, %r3;
$L__BB0_4:
	.pragma "nounroll";
	mul.wide.s32 	%rd12, %r38, 4;
	add.s64 	%rd13, %rd3, %rd12;
	ld.global.f32 	%f17, [%rd13+-16];
	ld.global.f32 	%f18, [%rd39+-16];
	sub.f32 	%f19, %f17, %f18;
	fma.rn.f32 	%f20, %f19, %f19, %f83;
	ld.global.f32 	%f21, [%rd13+-12];
	ld.global.f32 	%f22, [%rd39+-12];
	sub.f32 	%f23, %f21, %f22;
	fma.rn.f32 	%f24, %f23, %f23, %f20;
	ld.global.f32 	%f25, [%rd13+-8];
	ld.global.f32 	%f26, [%rd39+-8];
	sub.f32 	%f27, %f25, %f26;
	fma.rn.f32 	%f28, %f27, %f27, %f24;
	ld.global.f32 	%f29, [%rd13+-4];
	ld.global.f32 	%f30, [%rd39+-4];
	sub.f32 	%f31, %f29, %f30;
	fma.rn.f32 	%f32, %f31, %f31, %f28;
	ld.global.f32 	%f33, [%rd13];
	ld.global.f32 	%f34, [%rd39];
	sub.f32 	%f35, %f33, %f34;
	fma.rn.f32 	%f36, %f35, %f35, %f32;
	ld.global.f32 	%f37, [%rd13+4];
	ld.global.f32 	%f38, [%rd39+4];
	sub.f32 	%f39, %f37, %f38;
	fma.rn.f32 	%f40, %f39, %f39, %f36;
	ld.global.f32 	%f41, [%rd13+8];
	ld.global.f32 	%f42, [%rd39+8];
	sub.f32 	%f43, %f41, %f42;
	fma.rn.f32 	%f44, %f43, %f43, %f40;
	ld.global.f32 	%f45, [%rd13+12];
	ld.global.f32 	%f46, [%rd39+12];
	sub.f32 	%f47, %f45, %f46;
	fma.rn.f32 	%f83, %f47, %f47, %f44;
	add.s32 	%r39, %r39, 8;
	add.s32 	%r38, %r38, 8;
	add.s64 	%rd39, %rd39, 32;
	setp.ne.s32 	%p6, %r39, 0;
	@%p6 bra 	$L__BB0_4;
$L__BB0_5:
	setp.eq.s32 	%p7, %r5, 0;
	@%p7 bra 	$L__BB0_13;
	and.b32  	%r13, %r18, 3;
	setp.lt.u32 	%p8, %r5, 4;
	@%p8 bra 	$L__BB0_8;
	add.s32 	%r30, %r41, %r3;
	mul.wide.s32 	%rd14, %r30, 4;
	add.s64 	%rd15, %rd2, %rd14;
	ld.global.f32 	%f49, [%rd15];
	add.s32 	%r31, %r41, %r4;
	mul.wide.u32 	%rd16, %r31, 4;
	add.s64 	%rd17, %rd1, %rd16;
	ld.global.f32 	%f50, [%rd17];
	sub.f32 	%f51, %f49, %f50;
	fma.rn.f32 	%f52, %f51, %f51, %f83;
	ld.global.f32 	%f53, [%rd15+4];
	cvt.u64.u32 	%rd18, %r4;
	cvt.u64.u32 	%rd19, %r41;
	add.s64 	%rd20, %rd19, %rd18;
	shl.b64 	%rd21, %rd20, 2;
	add.s64 	%rd22, %rd1, %rd21;
	ld.global.f32 	%f54, [%rd22+4];
	sub.f32 	%f55, %f53, %f54;
	fma.rn.f32 	%f56, %f55, %f55, %f52;
	ld.global.f32 	%f57, [%rd15+8];
	ld.global.f32 	%f58, [%rd22+8];
	sub.f32 	%f59, %f57, %f58;
	fma.rn.f32 	%f60, %f59, %f59, %f56;
	ld.global.f32 	%f61, [%rd15+12];
	ld.global.f32 	%f62, [%rd22+12];
	sub.f32 	%f63, %f61, %f62;
	fma.rn.f32 	%f83, %f63, %f63, %f60;
	add.s32 	%r41, %r41, 4;
$L__BB0_8:
	setp.eq.s32 	%p9, %r13, 0;
	@%p9 bra 	$L__BB0_13;
	setp.eq.s32 	%p10, %r13, 1;
	@%p10 bra 	$L__BB0_11;
	add.s32 	%r32, %r41, %r3;
	mul.wide.s32 	%rd23, %r32, 4;
	add.s64 	%rd24, %rd2, %rd23;
	ld.global.f32 	%f65, [%rd24];
	add.s32 	%r33, %r41, %r4;
	mul.wide.u32 	%rd25, %r33, 4;
	add.s64 	%rd26, %rd1, %rd25;
	ld.global.f32 	%f66, [%rd26];
	sub.f32 	%f67, %f65, %f66;
	fma.rn.f32 	%f68, %f67, %f67, %f83;
	ld.global.f32 	%f69, [%rd24+4];
	cvt.u64.u32 	%rd27, %r4;
	cvt.u64.u32 	%rd28, %r41;
	add.s64 	%rd29, %rd28, %rd27;
	shl.b64 	%rd30, %rd29, 2;
	add.s64 	%rd31, %rd1, %rd30;
	ld.global.f32 	%f70, [%rd31+4];
	sub.f32 	%f71, %f69, %f70;
	fma.rn.f32 	%f83, %f71, %f71, %f68;
	add.s32 	%r41, %r41, 2;
$L__BB0_11:
	and.b32  	%r34, %r18, 1;
	setp.eq.b32 	%p11, %r34, 1;
	not.pred 	%p12, %p11;
	@%p12 bra 	$L__BB0_13;
	add.s32 	%r35, %r41, %r3;
	mul.wide.s32 	%rd32, %r35, 4;
	add.s64 	%rd33, %rd2, %rd32;
	ld.global.f32 	%f72, [%rd33];
	add.s32 	%r36, %r41, %r4;
	mul.wide.u32 	%rd34, %r36, 4;
	add.s64 	%rd35, %rd1, %rd34;
	ld.global.f32 	%f73, [%rd35];
	sub.f32 	%f74, %f72, %f73;
	fma.rn.f32 	%f83, %f74, %f74, %f83;
$L__BB0_13:
	sqrt.rn.f32 	%f75, %f83;
	mad.lo.s32 	%r37, %r21, %r1, %r28;
	cvta.to.global.u64 	%rd36, %rd7;
	mul.wide.s32 	%rd37, %r37, 4;
	add.s64 	%rd38, %rd36, %rd37;
	st.global.f32 	[%rd38], %f75;
$L__BB0_14:
	ret;

}
	// .globl	find_feature_matches
.visible .entry find_feature_matches(
	.param .u64 .ptr .align 1 find_feature_matches_param_0,
	.param .u64 .ptr .align 1 find_feature_matches_param_1,
	.param .u32 find_feature_matches_param_2,
	.param .u32 find_feature_matches_param_3,
	.param .u64 .ptr .align 1 find_feature_matches_param_4,
	.param .u64 .ptr .align 1 find_feature_matches_param_5,
	.param .f32 find_feature_matches_param_6
)
{
	.reg .pred 	%p<9>;
	.reg .b32 	%r<24>;
	.reg .b32 	%f<49>;
	.reg .b64 	%rd<35>;

	ld.param.u64 	%rd3, [find_feature_matches_param_0];
	ld.param.u64 	%rd4, [find_feature_matches_param_1];
	ld.param.u32 	%r7, [find_feature_matches_param_2];
	ld.param.u32 	%r8, [find_feature_matches_param_3];
	ld.param.u64 	%rd5, [find_feature_matches_param_4];
	ld.param.u64 	%rd6, [find_feature_matches_param_5];
	ld.param.f32 	%f48, [find_feature_matches_param_6];
	mov.u32 	%r9, %ctaid.x;
	mov.u32 	%r10, %ntid.x;
	mov.u32 	%r11, %tid.x;
	mad.lo.s32 	%r1, %r9, %r10, %r11;
	setp.ge.s32 	%p1, %r1, %r7;
	@%p1 bra 	$L__BB1_8;
	cvta.to.global.u64 	%rd7, %rd3;
	mul.wide.s32 	%rd8, %r1, 4;
	add.s64 	%rd1, %rd7, %rd8;
	setp.lt.s32 	%p2, %r8, 1;
	mov.b32 	%r23, -1;
	@%p2 bra 	$L__BB1_7;
	ld.global.f32 	%f1, [%rd1];
	mul.wide.s32 	%rd9, %r7, 4;
	add.s64 	%rd10, %rd1, %rd9;
	ld.global.f32 	%f2, [%rd10];
	add.s64 	%rd11, %rd10, %rd9;
	ld.global.f32 	%f3, [%rd11];
	add.s64 	%rd12, %rd11, %rd9;
	ld.global.f32 	%f4, [%rd12];
	add.s64 	%rd13, %rd12, %rd9;
	ld.global.f32 	%f5, [%rd13];
	add.s64 	%rd14, %rd13, %rd9;
	ld.global.f32 	%f6, [%rd14];
	add.s64 	%rd15, %rd14, %rd9;
	ld.global.f32 	%f7, [%rd15];
	cvta.to.global.u64 	%rd2, %rd4;
	mov.b32 	%r23, -1;
	mov.b32 	%r21, 0;
$L__BB1_3:
	mul.wide.u32 	%rd16, %r21, 4;
	add.s64 	%rd17, %rd2, %rd16;
	ld.global.f32 	%f24, [%rd17];
	add.s32 	%r15, %r21, %r8;
	mul.wide.u32 	%rd18, %r15, 4;
	add.s64 	%rd19, %rd2, %rd18;
	ld.global.f32 	%f25, [%rd19];
	add.s32 	%r16, %r15, %r8;
	mul.wide.u32 	%rd20, %r16, 4;
	add.s64 	%rd21, %rd2, %rd20;
	ld.global.f32 	%f26, [%rd21];
	add.s32 	%r17, %r16, %r8;
	mul.wide.u32 	%rd22, %r17, 4;
	add.s64 	%rd23, %rd2, %rd22;
	ld.global.f32 	%f9, [%rd23];
	add.s32 	%r18, %r17, %r8;
	mul.wide.u32 	%rd24, %r18, 4;
	add.s64 	%rd25, %rd2, %rd24;
	ld.global.f32 	%f10, [%rd25];
	add.s32 	%r19, %r18, %r8;
	mul.wide.u32 	%rd26, %r19, 4;
	add.s64 	%rd27, %rd2, %rd26;
	ld.global.f32 	%f11, [%rd27];
	add.s32 	%r20, %r19, %r8;
	mul.wide.u32 	%rd28, %r20, 4;
	add.s64 	%rd29, %rd2, %rd28;
	ld.global.f32 	%f12, [%rd29];
	sub.f32 	%f27, %f1, %f24;
	div.rn.f32 	%f28, %f27, 0f42C80000;
	sub.f32 	%f29, %f2, %f25;
	div.rn.f32 	%f30, %f29, 0f42C80000;
	mul.f32 	%f31, %f30, %f30;
	fma.rn.f32 	%f13, %f28, %f28, %f31;
	sub.f32 	%f47, %f3, %f26;
	setp.leu.f32 	%p3, %f47, 0f40490FD0;
	@%p3 bra 	$L__BB1_4;
	bra.uni 	$L__BB1_9;
$L__BB1_4:
	setp.geu.f32 	%p5, %f47, 0fC0490FD0;
	@%p5 bra 	$L__BB1_6;
$L__BB1_5:
	add.f32 	%f47, %f47, 0f40C90FD0;
	setp.lt.f32 	%p6, %f47, 0fC0490FD0;
	@%p6 bra 	$L__BB1_5;
$L__BB1_6:
	mul.f32 	%f32, %f47, %f47;
	sub.f32 	%f33, %f4, %f9;
	sub.f32 	%f34, %f5, %f10;
	sub.f32 	%f35, %f6, %f11;
	mul.f32 	%f36, %f34, %f34;
	fma.rn.f32 	%f37, %f33, %f33, %f36;
	fma.rn.f32 	%f38, %f35, %f35, %f37;
	sub.f32 	%f39, %f7, %f12;
	mul.f32 	%f40, %f39, %f39;
	mul.f32 	%f41, %f32, 0f3ECCCCCD;
	fma.rn.f32 	%f42, %f13, 0f3E4CCCCD, %f41;
	fma.rn.f32 	%f43, %f38, 0f3E99999A, %f42;
	fma.rn.f32 	%f44, %f40, 0f3DCCCCCD, %f43;
	setp.lt.f32 	%p7, %f44, %f48;
	selp.f32 	%f48, %f44, %f48, %p7;
	selp.b32 	%r23, %r21, %r23, %p7;
	add.s32 	%r21, %r21, 1;
	setp.ne.s32 	%p8, %r21, %r8;
	@%p8 bra 	$L__BB1_3;
$L__BB1_7:
	cvta.to.global.u64 	%rd30, %rd5;
	add.s64 	%rd32, %rd30, %rd8;
	st.global.u32 	[%rd32], %r23;
	cvta.to.global.u64 	%rd33, %rd6;
	add.s64 	%rd34, %rd33, %rd8;
	st.global.f32 	[%rd34], %f48;
$L__BB1_8:
	ret;
$L__BB1_9:
	add.f32 	%f47, %f47, 0fC0C90FD0;
	setp.gt.f32 	%p4, %f47, 0f40490FD0;
	@%p4 bra 	$L__BB1_9;
	bra.uni 	$L__BB1_4;

}
	// .globl	find_feature_matches_tiled
.visible .entry find_feature_matches_tiled(
	.param .u64 .ptr .align 1 find_feature_matches_tiled_param_0,
	.param .u64 .ptr .align 1 find_feature_matches_tiled_param_1,
	.param .u32 find_feature_matches_tiled_param_2,
	.param .u32 find_feature_matches_tiled_param_3,
	.param .u64 .ptr .align 1 find_feature_matches_tiled_param_4,
	.param .u64 .ptr .align 1 find_feature_matches_tiled_param_5,
	.param .f32 find_feature_matches_tiled_param_6
)
{
	.reg .pred 	%p<12>;
	.reg .b32 	%r<57>;
	.reg .b32 	%f<60>;
	.reg .b64 	%rd<33>;

	ld.param.u64 	%rd2, [find_feature_matches_tiled_param_0];
	ld.param.u32 	%r23, [find_feature_matches_tiled_param_2];
	ld.param.f32 	%f58, [find_feature_matches_tiled_param_6];
	mov.u32 	%r25, %ctaid.x;
	mov.u32 	%r1, %ntid.x;
	mov.u32 	%r2, %tid.x;
	mad.lo.s32 	%r3, %r25, %r1, %r2;
	setp.ge.s32 	%p1, %r3, %r23;
	@%p1 bra 	$L__BB2_13;
	ld.param.u32 	%r48, [find_feature_matches_tiled_param_3];
	cvta.to.global.u64 	%rd6, %rd2;
	mul.wide.s32 	%rd7, %r3, 4;
	add.s64 	%rd1, %rd6, %rd7;
	add.s32 	%r27, %r1, %r48;
	add.s32 	%r28, %r27, -1;
	div.s32 	%r4, %r28, %r1;
	setp.lt.s32 	%p2, %r4, 1;
	mov.b32 	%r55, -1;
	@%p2 bra 	$L__BB2_12;
	ld.global.f32 	%f1, [%rd1];
	mul.wide.s32 	%rd8, %r23, 4;
	add.s64 	%rd9, %rd1, %rd8;
	ld.global.f32 	%f2, [%rd9];
	add.s64 	%rd10, %rd9, %rd8;
	ld.global.f32 	%f3, [%rd10];
	add.s64 	%rd11, %rd10, %rd8;
	ld.global.f32 	%f4, [%rd11];
	add.s64 	%rd12, %rd11, %rd8;
	ld.global.f32 	%f5, [%rd12];
	add.s64 	%rd13, %rd12, %rd8;
	ld.global.f32 	%f6, [%rd13];
	add.s64 	%rd14, %rd13, %rd8;
	ld.global.f32 	%f7, [%rd14];
	shl.b32 	%r31, %r2, 2;
	mov.u32 	%r32, shared_descriptors;
	add.s32 	%r5, %r32, %r31;
	shl.b32 	%r6, %r1, 2;
	add.s32 	%r7, %r5, %r6;
	add.s32 	%r8, %r7, %r6;
	add.s32 	%r9, %r8, %r6;
	add.s32 	%r10, %r9, %r6;
	add.s32 	%r11, %r10, %r6;
	mov.b32 	%r55, -1;
	mov.b32 	%r51, 0;
$L__BB2_3:
	ld.param.u32 	%r49, [find_feature_matches_tiled_param_3];
	mul.lo.s32 	%r14, %r51, %r1;
	add.s32 	%r33, %r14, %r1;
	min.s32 	%r34, %r33, %r49;
	sub.s32 	%r15, %r34, %r14;
	setp.ge.s32 	%p3, %r2, %r15;
	@%p3 bra 	$L__BB2_5;
	ld.param.u32 	%r50, [find_feature_matches_tiled_param_3];
	ld.param.u64 	%rd30, [find_feature_matches_tiled_param_1];
	add.s32 	%r35, %r14, %r2;
	cvta.to.global.u64 	%rd15, %rd30;
	mul.wide.u32 	%rd16, %r35, 4;
	add.s64 	%rd17, %rd15, %rd16;
	ld.global.f32 	%f26, [%rd17];
	st.shared.f32 	[%r5], %f26;
	mul.wide.s32 	%rd18, %r50, 4;
	add.s64 	%rd19, %rd17, %rd18;
	ld.global.f32 	%f27, [%rd19];
	st.shared.f32 	[%r7], %f27;
	add.s64 	%rd20, %rd19, %rd18;
	ld.global.f32 	%f28, [%rd20];
	st.shared.f32 	[%r8], %f28;
	add.s64 	%rd21, %rd20, %rd18;
	ld.global.f32 	%f29, [%rd21];
	st.shared.f32 	[%r9], %f29;
	add.s64 	%rd22, %rd21, %rd18;
	ld.global.f32 	%f30, [%rd22];
	st.shared.f32 	[%r10], %f30;
	add.s64 	%rd23, %rd22, %rd18;
	ld.global.f32 	%f31, [%rd23];
	st.shared.f32 	[%r11], %f31;
	add.s64 	%rd24, %rd23, %rd18;
	ld.global.f32 	%f32, [%rd24];
	add.s32 	%r36, %r11, %r6;
	st.shared.f32 	[%r36], %f32;
$L__BB2_5:
	bar.sync 	0;
	setp.lt.s32 	%p4, %r15, 1;
	@%p4 bra 	$L__BB2_11;
	mov.b32 	%r53, 0;
$L__BB2_7:
	shl.b32 	%r38, %r53, 2;
	mov.u32 	%r39, shared_descriptors;
	add.s32 	%r40, %r39, %r38;
	ld.shared.f32 	%f33, [%r40];
	add.s32 	%r41, %r40, %r6;
	ld.shared.f32 	%f34, [%r41];
	add.s32 	%r42, %r41, %r6;
	ld.shared.f32 	%f35, [%r42];
	add.s32 	%r43, %r42, %r6;
	ld.shared.f32 	%f10, [%r43];
	add.s32 	%r44, %r43, %r6;
	ld.shared.f32 	%f11, [%r44];
	add.s32 	%r45, %r44, %r6;
	ld.shared.f32 	%f12, [%r45];
	add.s32 	%r46, %r45, %r6;
	ld.shared.f32 	%f13, [%r46];
	sub.f32 	%f36, %f1, %f33;
	div.rn.f32 	%f37, %f36, 0f42C80000;
	sub.f32 	%f38, %f2, %f34;
	div.rn.f32 	%f39, %f38, 0f42C80000;
	mul.f32 	%f40, %f39, %f39;
	fma.rn.f32 	%f14, %f37, %f37, %f40;
	sub.f32 	%f57, %f3, %f35;
	setp.leu.f32 	%p5, %f57, 0f40490FD0;
	@%p5 bra 	$L__BB2_8;
	bra.uni 	$L__BB2_14;
$L__BB2_8:
	setp.geu.f32 	%p7, %f57, 0fC0490FD0;
	@%p7 bra 	$L__BB2_10;
$L__BB2_9:
	add.f32 	%f57, %f57, 0f40C90FD0;
	setp.lt.f32 	%p8, %f57, 0fC0490FD0;
	@%p8 bra 	$L__BB2_9;
$L__BB2_10:
	mul.f32 	%f41, %f57, %f57;
	sub.f32 	%f42, %f4, %f10;
	sub.f32 	%f43, %f5, %f11;
	sub.f32 	%f44, %f6, %f12;
	mul.f32 	%f45, %f43, %f43;
	fma.rn.f32 	%f46, %f42, %f42, %f45;
	fma.rn.f32 	%f47, %f44, %f44, %f46;
	sub.f32 	%f48, %f7, %f13;
	mul.f32 	%f49, %f48, %f48;
	mul.f32 	%f50, %f41, 0f3ECCCCCD;
	fma.rn.f32 	%f51, %f14, 0f3E4CCCCD, %f50;
	fma.rn.f32 	%f52, %f47, 0f3E99999A, %f51;
	fma.rn.f32 	%f53, %f49, 0f3DCCCCCD, %f52;
	setp.lt.f32 	%p9, %f53, %f58;
	add.s32 	%r47, %r53, %r14;
	selp.f32 	%f58, %f53, %f58, %p9;
	selp.b32 	%r55, %r47, %r55, %p9;
	add.s32 	%r53, %r53, 1;
	setp.lt.s32 	%p10, %r53, %r15;
	@%p10 bra 	$L__BB2_7;
$L__BB2_11:
	bar.sync 	0;
	add.s32 	%r51, %r51, 1;
	setp.ne.s32 	%p11, %r51, %r4;
	@%p11 bra 	$L__BB2_3;
$L__BB2_12:
	ld.param.u64 	%rd32, [find_feature_matches_tiled_param_5];
	ld.param.u64 	%rd31, [find_feature_matches_tiled_param_4];
	cvta.to.global.u64 	%rd25, %rd31;
	mul.wide.s32 	%rd26, %r3, 4;
	add.s64 	%rd27, %rd25, %rd26;
	st.global.u32 	[%rd27], %r55;
	cvta.to.global.u64 	%rd28, %rd32;
	add.s64 	%rd29, %rd28, %rd26;
	st.global.f32 	[%rd29], %f58;
$L__BB2_13:
	ret;
$L__BB2_14:
	add.f32 	%f57, %f57, 0fC0C90FD0;
	setp.gt.f32 	%p6, %f57, 0f40490FD0;
	@%p6 bra 	$L__BB2_14;
	bra.uni 	$L__BB2_8;

}


// ===== COMPILED SASS (sm_100) =====

	.target	sm_100

	.elftype	@"ET_EXEC"


//--------------------- .note.nv.tkinfo           --------------------------
	.section	.note.nv.tkinfo,"",@"SHT_NOTE"
	.sectionflags	@"SHF_NOTE_NV_TKINFO"
	.tkinfo
        /*0018*/ 	.word	0x00000002
        /*0030*/ 	.string	""
        /*0030*/ 	.string	"ptxas"
        /*0030*/ 	.string	"Cuda compilation tools, release 13.0, V13.0.88"
        /*0030*/ 	.string	"Build cuda_13.0.r13.0/compiler.36424714_0"
        /*0030*/ 	.string	"-arch sm_100 -m 64 "



//--------------------- .note.nv.cuinfo           --------------------------
	.section	.note.nv.cuinfo,"",@"SHT_NOTE"
	.sectionflags	@"SHF_NOTE_NV_CUINFO"
        /*0018*/ 	.short	0x0002
        /*001a*/ 	.short	0x0064
        /*001c*/ 	.short	0x0082
	.zero		2


//--------------------- .nv.info                  --------------------------
	.section	.nv.info,"",@"SHT_CUDA_INFO"
	.align	4


	//----- nvinfo : EIATTR_REGCOUNT
	.align		4
        /*0000*/ 	.byte	0x04, 0x2f
        /*0002*/ 	.short	(.L_1 - .L_0)
	.align		4
.L_0:
        /*0004*/ 	.word	index@(compute_descriptor_distances)
        /*0008*/ 	.word	0x0000001f


	//----- nvinfo : EIATTR_FRAME_SIZE
	.align		4
.L_1:
        /*000c*/ 	.byte	0x04, 0x11
        /*000e*/ 	.short	(.L_3 - .L_2)
	.align		4
.L_2:
        /*0010*/ 	.word	index@($__internal_2_$__cuda_sm20_sqrt_rn_f32_slowpath)
        /*0014*/ 	.word	0x00000000


	//----- nvinfo : EIATTR_FRAME_SIZE
	.align		4
.L_3:
        /*0018*/ 	.byte	0x04, 0x11
        /*001a*/ 	.short	(.L_5 - .L_4)
	.align		4
.L_4:
        /*001c*/ 	.word	index@(compute_descriptor_distances)
        /*0020*/ 	.word	0x00000000


	//----- nvinfo : EIATTR_REGCOUNT
	.align		4
.L_5:
        /*0024*/ 	.byte	0x04, 0x2f
        /*0026*/ 	.short	(.L_7 - .L_6)
	.align		4
.L_6:
        /*0028*/ 	.word	index@(find_feature_matches)
        /*002c*/ 	.word	0x00000020


	//----- nvinfo : EIATTR_FRAME_SIZE
	.align		4
.L_7:
        /*0030*/ 	.byte	0x04, 0x11
        /*0032*/ 	.short	(.L_9 - .L_8)
	.align		4
.L_8:
        /*0034*/ 	.word	index@($__internal_1_$__cuda_sm3x_div_rn_noftz_f32_slowpath)
        /*0038*/ 	.word	0x00000000


	//----- nvinfo : EIATTR_FRAME_SIZE
	.align		4
.L_9:
        /*003c*/ 	.byte	0x04, 0x11
        /*003e*/ 	.short	(.L_11 - .L_10)
	.align		4
.L_10:
        /*0040*/ 	.word	index@(find_feature_matches)
        /*0044*/ 	.word	0x00000000


	//----- nvinfo : EIATTR_REGCOUNT
	.align		4
.L_11:
        /*0048*/ 	.byte	0x04, 0x2f
        /*004a*/ 	.short	(.L_13 - .L_12)
	.align		4
.L_12:
        /*004c*/ 	.word	index@(find_feature_matches_tiled)
        /*0050*/ 	.word	0x00000027


	//----- nvinfo : EIATTR_FRAME_SIZE
	.align		4
.L_13:
        /*0054*/ 	.byte	0x04, 0x11
        /*0056*/ 	.short	(.L_15 - .L_14)
	.align		4
.L_14:
        /*0058*/ 	.word	index@($__internal_0_$__cuda_sm3x_div_rn_noftz_f32_slowpath)
        /*005c*/ 	.word	0x00000000


	//----- nvinfo : EIATTR_FRAME_SIZE
	.align		4
.L_15:
        /*0060*/ 	.byte	0x04, 0x11
        /*0062*/ 	.short	(.L_17 - .L_16)
	.align		4
.L_16:
        /*0064*/ 	.word	index@(find_feature_matches_tiled)
        /*0068*/ 	.word	0x00000000


	//----- nvinfo : EIATTR_MIN_STACK_SIZE
	.align		4
.L_17:
        /*006c*/ 	.byte	0x04, 0x12
        /*006e*/ 	.short	(.L_19 - .L_18)
	.align		4
.L_18:
        /*0070*/ 	.word	index@(find_feature_matches_tiled)
        /*0074*/ 	.word	0x00000000


	//----- nvinfo : EIATTR_MIN_STACK_SIZE
	.align		4
.L_19:
        /*0078*/ 	.byte	0x04, 0x12
        /*007a*/ 	.short	(.L_21 - .L_20)
	.align		4
.L_20:
        /*007c*/ 	.word	index@(find_feature_matches)
        /*0080*/ 	.word	0x00000000


	//----- nvinfo : EIATTR_MIN_STACK_SIZE
	.align		4
.L_21:
        /*0084*/ 	.byte	0x04, 0x12
        /*0086*/ 	.short	(.L_23 - .L_22)
	.align		4
.L_22:
        /*0088*/ 	.word	index@(compute_descriptor_distances)
        /*008c*/ 	.word	0x00000000
.L_23:


//--------------------- .nv.compat                --------------------------
	.section	.nv.compat,"",@"SHT_CUDA_COMPAT_INFO"
	.align	4
        /*0000*/ 	.byte	0x02, 0x09, 0x00, 0x00, 0x02, 0x02, 0x01, 0x00, 0x02, 0x05, 0x05, 0x00, 0x03, 0x07, 0x01, 0x01
        /*0010*/ 	.byte	0x02, 0x03, 0x00, 0x00, 0x02, 0x06, 0x01, 0x00, 0x04, 0x0b, 0x08, 0x00, 0x01, 0x00, 0x00, 0x00
        /*0020*/ 	.byte	0x00, 0x00, 0x00, 0x00


//--------------------- .nv.info.find_feature_matches_tiled --------------------------
	.section	.nv.info.find_feature_matches_tiled,"",@"SHT_CUDA_INFO"
	.sectionflags	@""
	.align	4


	//----- nvinfo : EIATTR_CUDA_API_VERSION
	.align		4
        /*0000*/ 	.byte	0x04, 0x37
        /*0002*/ 	.short	(.L_25 - .L_24)
.L_24:
        /*0004*/ 	.word	0x00000082


	//----- nvinfo : EIATTR_KPARAM_INFO
	.align		4
.L_25:
        /*0008*/ 	.byte	0x04, 0x17
        /*000a*/ 	.short	(.L_27 - .L_26)
.L_26:
        /*000c*/ 	.word	0x00000000
        /*0010*/ 	.short	0x0006
        /*0012*/ 	.short	0x0028
        /*0014*/ 	.byte	0x00, 0xf0, 0x11, 0x00


	//----- nvinfo : EIATTR_KPARAM_INFO
	.align		4
.L_27:
        /*0018*/ 	.byte	0x04, 0x17
        /*001a*/ 	.short	(.L_29 - .L_28)
.L_28:
        /*001c*/ 	.word	0x00000000
        /*0020*/ 	.short	0x0005
        /*0022*/ 	.short	0x0020
        /*0024*/ 	.byte	0x00, 0xf5, 0x21, 0x00


	//----- nvinfo : EIATTR_KPARAM_INFO
	.align		4
.L_29:
        /*0028*/ 	.byte	0x04, 0x17
        /*002a*/ 	.short	(.L_31 - .L_30)
.L_30:
        /*002c*/ 	.word	0x00000000
        /*0030*/ 	.short	0x0004
        /*0032*/ 	.short	0x0018
        /*0034*/ 	.byte	0x00, 0xf5, 0x21, 0x00


	//----- nvinfo : EIATTR_KPARAM_INFO
	.align		4
.L_31:
        /*0038*/ 	.byte	0x04, 0x17
        /*003a*/ 	.short	(.L_33 - .L_32)
.L_32:
        /*003c*/ 	.word	0x00000000
        /*0040*/ 	.short	0x0003
        /*0042*/ 	.short	0x0014
        /*0044*/ 	.byte	0x00, 0xf0, 0x11, 0x00


	//----- nvinfo : EIATTR_KPARAM_INFO
	.align		4
.L_33:
        /*0048*/ 	.byte	0x04, 0x17
        /*004a*/ 	.short	(.L_35 - .L_34)
.L_34:
        /*004c*/ 	.word	0x00000000
        /*0050*/ 	.short	0x0002
        /*0052*/ 	.short	0x0010
        /*0054*/ 	.byte	0x00, 0xf0, 0x11, 0x00


	//----- nvinfo : EIATTR_KPARAM_INFO
	.align		4
.L_35:
        /*0058*/ 	.byte	0x04, 0x17
        /*005a*/ 	.short	(.L_37 - .L_36)
.L_36:
        /*005c*/ 	.word	0x00000000
        /*0060*/ 	.short	0x0001
        /*0062*/ 	.short	0x0008
        /*0064*/ 	.byte	0x00, 0xf5, 0x21, 0x00


	//----- nvinfo : EIATTR_KPARAM_INFO
	.align		4
.L_37:
        /*0068*/ 	.byte	0x04, 0x17
        /*006a*/ 	.short	(.L_39 - .L_38)
.L_38:
        /*006c*/ 	.word	0x00000000
        /*0070*/ 	.short	0x0000
        /*0072*/ 	.short	0x0000
        /*0074*/ 	.byte	0x00, 0xf5, 0x21, 0x00


	//----- nvinfo : EIATTR_SPARSE_MMA_MASK
	.align		4
.L_39:
        /*0078*/ 	.byte	0x03, 0x50
        /*007a*/ 	.short	0x0000


	//----- nvinfo : EIATTR_MAXREG_COUNT
	.align		4
        /*007c*/ 	.byte	0x03, 0x1b
        /*007e*/ 	.short	0x00ff


	//----- nvinfo : EIATTR_NUM_BARRIERS
	.align		4
        /*0080*/ 	.byte	0x02, 0x4c
        /*0082*/ 	.byte	0x01
	.zero		1


	//----- nvinfo : EIATTR_MERCURY_ISA_VERSION
	.align		4
        /*0084*/ 	.byte	0x03, 0x5f
        /*0086*/ 	.short	0x0101


	//----- nvinfo : EIATTR_VRC_CTA_INIT_COUNT
	.align		4
        /*0088*/ 	.byte	0x02, 0x4a
	.zero		1
	.zero		1


	//----- nvinfo : EIATTR_EXIT_INSTR_OFFSETS
	.align		4
        /*008c*/ 	.byte	0x04, 0x1c
        /*008e*/ 	.short	(.L_41 - .L_40)


	//   ....[0]....
.L_40:
        /*0090*/ 	.word	0x00000070


	//   ....[1]....
        /*0094*/ 	.word	0x00001020


	//----- nvinfo : EIATTR_CRS_STACK_SIZE
	.align		4
.L_41:
        /*0098*/ 	.byte	0x04, 0x1e
        /*009a*/ 	.short	(.L_43 - .L_42)
.L_42:
        /*009c*/ 	.word	0x00000000


	//----- nvinfo : EIATTR_CBANK_PARAM_SIZE
	.align		4
.L_43:
        /*00a0*/ 	.byte	0x03, 0x19
        /*00a2*/ 	.short	0x002c


	//----- nvinfo : EIATTR_PARAM_CBANK
	.align		4
        /*00a4*/ 	.byte	0x04, 0x0a
        /*00a6*/ 	.short	(.L_45 - .L_44)
	.align		4
.L_44:
        /*00a8*/ 	.word	index@(.nv.constant0.find_feature_matches_tiled)
        /*00ac*/ 	.short	0x0380
        /*00ae*/ 	.short	0x002c


	//----- nvinfo : EIATTR_SW_WAR
	.align		4
.L_45:
        /*00b0*/ 	.byte	0x04, 0x36
        /*00b2*/ 	.short	(.L_47 - .L_46)
.L_46:
        /*00b4*/ 	.word	0x00000008
.L_47:


//--------------------- .nv.info.find_feature_matches --------------------------
	.section	.nv.info.find_feature_matches,"",@"SHT_CUDA_INFO"
	.sectionflags	@""
	.align	4


	//----- nvinfo : EIATTR_CUDA_API_VERSION
	.align		4
        /*0000*/ 	.byte	0x04, 0x37
        /*0002*/ 	.short	(.L_49 - .L_48)
.L_48:
        /*0004*/ 	.word	0x00000082


	//----- nvinfo : EIATTR_KPARAM_INFO
	.align		4
.L_49:
        /*0008*/ 	.byte	0x04, 0x17
        /*000a*/ 	.short	(.L_51 - .L_50)
.L_50:
        /*000c*/ 	.word	0x00000000
        /*0010*/ 	.short	0x0006
        /*0012*/ 	.short	0x0028
        /*0014*/ 	.byte	0x00, 0xf0, 0x11, 0x00


	//----- nvinfo : EIATTR_KPARAM_INFO
	.align		4
.L_51:
        /*0018*/ 	.byte	0x04, 0x17
        /*001a*/ 	.short	(.L_53 - .L_52)
.L_52:
        /*001c*/ 	.word	0x00000000
        /*0020*/ 	.short	0x0005
        /*0022*/ 	.short	0x0020
        /*0024*/ 	.byte	0x00, 0xf5, 0x21, 0x00


	//----- nvinfo : EIATTR_KPARAM_INFO
	.align		4
.L_53:
        /*0028*/ 	.byte	0x04, 0x17
        /*002a*/ 	.short	(.L_55 - .L_54)
.L_54:
        /*002c*/ 	.word	0x00000000
        /*0030*/ 	.short	0x0004
        /*0032*/ 	.short	0x0018
        /*0034*/ 	.byte	0x00, 0xf5, 0x21, 0x00


	//----- nvinfo : EIATTR_KPARAM_INFO
	.align		4
.L_55:
        /*0038*/ 	.byte	0x04, 0x17
        /*003a*/ 	.short	(.L_57 - .L_56)
.L_56:
        /*003c*/ 	.word	0x00000000
        /*0040*/ 	.short	0x0003
        /*0042*/ 	.short	0x0014
        /*0044*/ 	.byte	0x00, 0xf0, 0x11, 0x00


	//----- nvinfo : EIATTR_KPARAM_INFO
	.align		4
.L_57:
        /*0048*/ 	.byte	0x04, 0x17
        /*004a*/ 	.short	(.L_59 - .L_58)
.L_58:
        /*004c*/ 	.word	0x00000000
        /*0050*/ 	.short	0x0002
        /*0052*/ 	.short	0x0010
        /*0054*/ 	.byte	0x00, 0xf0, 0x11, 0x00


	//----- nvinfo : EIATTR_KPARAM_INFO
	.align		4
.L_59:
        /*0058*/ 	.byte	0x04, 0x17
        /*005a*/ 	.short	(.L_61 - .L_60)
.L_60:
        /*005c*/ 	.word	0x00000000
        /*0060*/ 	.short	0x0001
        /*0062*/ 	.short	0x0008
        /*0064*/ 	.byte	0x00, 0xf5, 0x21, 0x00


	//----- nvinfo : EIATTR_KPARAM_INFO
	.align		4
.L_61:
        /*0068*/ 	.byte	0x04, 0x17
        /*006a*/ 	.short	(.L_63 - .L_62)
.L_62:
        /*006c*/ 	.word	0x00000000
        /*0070*/ 	.short	0x0000
        /*0072*/ 	.short	0x0000
        /*0074*/ 	.byte	0x00, 0xf5, 0x21, 0x00


	//----- nvinfo : EIATTR_SPARSE_MMA_MASK
	.align		4
.L_63:
        /*0078*/ 	.byte	0x03, 0x50
        /*007a*/ 	.short	0x0000


	//----- nvinfo : EIATTR_MAXREG_COUNT
	.align		4
        /*007c*/ 	.byte	0x03, 0x1b
        /*007e*/ 	.short	0x00ff


	//----- nvinfo : EIATTR_MERCURY_ISA_VERSION
	.align		4
        /*0080*/ 	.byte	0x03, 0x5f
        /*0082*/ 	.short	0x0101


	//----- nvinfo : EIATTR_VRC_CTA_INIT_COUNT
	.align		4
        /*0084*/ 	.byte	0x02, 0x4a
	.zero		1
	.zero		1


	//----- nvinfo : EIATTR_EXIT_INSTR_OFFSETS
	.align		4
        /*0088*/ 	.byte	0x04, 0x1c
        /*008a*/ 	.short	(.L_65 - .L_64)


	//   ....[0]....
.L_64:
        /*008c*/ 	.word	0x00000070


	//   ....[1]....
        /*0090*/ 	.word	0x00000a20


	//----- nvinfo : EIATTR_CRS_STACK_SIZE
	.align		4
.L_65:
        /*0094*/ 	.byte	0x04, 0x1e
        /*0096*/ 	.short	(.L_67 - .L_66)
.L_66:
        /*0098*/ 	.word	0x00000000


	//----- nvinfo : EIATTR_CBANK_PARAM_SIZE
	.align		4
.L_67:
        /*009c*/ 	.byte	0x03, 0x19
        /*009e*/ 	.short	0x002c


	//----- nvinfo : EIATTR_PARAM_CBANK
	.align		4
        /*00a0*/ 	.byte	0x04, 0x0a
        /*00a2*/ 	.short	(.L_69 - .L_68)
	.align		4
.L_68:
        /*00a4*/ 	.word	index@(.nv.constant0.find_feature_matches)
        /*00a8*/ 	.short	0x0380
        /*00aa*/ 	.short	0x002c


	//----- nvinfo : EIATTR_SW_WAR
	.align		4
.L_69:
        /*00ac*/ 	.byte	0x04, 0x36
        /*00ae*/ 	.short	(.L_71 - .L_70)
.L_70:
        /*00b0*/ 	.word	0x00000008
.L_71:


//--------------------- .nv.info.compute_descriptor_distances --------------------------
	.section	.nv.info.compute_descriptor_distances,"",@"SHT_CUDA_INFO"
	.sectionflags	@""
	.align	4


	//----- nvinfo : EIATTR_CUDA_API_VERSION
	.align		4
        /*0000*/ 	.byte	0x04, 0x37
        /*0002*/ 	.short	(.L_73 - .L_72)
.L_72:
        /*0004*/ 	.word	0x00000082


	//----- nvinfo : EIATTR_KPARAM_INFO
	.align		4
.L_73:
        /*0008*/ 	.byte	0x04, 0x17
        /*000a*/ 	.short	(.L_75 - .L_74)
.L_74:
        /*000c*/ 	.word	0x00000000
        /*0010*/ 	.short	0x0005
        /*0012*/ 	.short	0x0020
        /*0014*/ 	.byte	0x00, 0xf0, 0x11, 0x00


	//----- nvinfo : EIATTR_KPARAM_INFO
	.align		4
.L_75:
        /*0018*/ 	.byte	0x04, 0x17
        /*001a*/ 	.short	(.L_77 - .L_76)
.L_76:
        /*001c*/ 	.word	0x00000000
        /*0020*/ 	.short	0x0004
        /*0022*/ 	.short	0x001c
        /*0024*/ 	.byte	0x00, 0xf0, 0x11, 0x00


	//----- nvinfo : EIATTR_KPARAM_INFO
	.align		4
.L_77:
        /*0028*/ 	.byte	0x04, 0x17
        /*002a*/ 	.short	(.L_79 - .L_78)
.L_78:
        /*002c*/ 	.word	0x00000000
        /*0030*/ 	.short	0x0003
        /*0032*/ 	.short	0x0018
        /*0034*/ 	.byte	0x00, 0xf0, 0x11, 0x00


	//----- nvinfo : EIATTR_KPARAM_INFO
	.align		4
.L_79:
        /*0038*/ 	.byte	0x04, 0x17
        /*003a*/ 	.short	(.L_81 - .L_80)
.L_80:
        /*003c*/ 	.word	0x00000000
        /*0040*/ 	.short	0x0002
        /*0042*/ 	.short	0x0010
        /*0044*/ 	.byte	0x00, 0xf5, 0x21, 0x00


	//----- nvinfo : EIATTR_KPARAM_INFO
	.align		4
.L_81:
        /*0048*/ 	.byte	0x04, 0x17
        /*004a*/ 	.short	(.L_83 - .L_82)
.L_82:
        /*004c*/ 	.word	0x00000000
        /*0050*/ 	.short	0x0001
        /*0052*/ 	.short	0x0008
        /*0054*/ 	.byte	0x00, 0xf5, 0x21, 0x00


	//----- nvinfo : EIATTR_KPARAM_INFO
	.align		4
.L_83:
        /*0058*/ 	.byte	0x04, 0x17
        /*005a*/ 	.short	(.L_85 - .L_84)
.L_84:
        /*005c*/ 	.word	0x00000000
        /*0060*/ 	.short	0x0000
        /*0062*/ 	.short	0x0000
        /*0064*/ 	.byte	0x00, 0xf5, 0x21, 0x00


	//----- nvinfo : EIATTR_SPARSE_MMA_MASK
	.align		4
.L_85:
        /*0068*/ 	.byte	0x03, 0x50
        /*006a*/ 	.short	0x0000


	//----- nvinfo : EIATTR_MAXREG_COUNT
	.align		4
        /*006c*/ 	.byte	0x03, 0x1b
        /*006e*/ 	.short	0x00ff


	//----- nvinfo : EIATTR_MERCURY_ISA_VERSION
	.align		4
        /*0070*/ 	.byte	0x03, 0x5f
        /*0072*/ 	.short	0x0101


	//----- nvinfo : EIATTR_VRC_CTA_INIT_COUNT
	.align		4
        /*0074*/ 	.byte	0x02, 0x4a
	.zero		1
	.zero		1


	//----- nvinfo : EIATTR_EXIT_INSTR_OFFSETS
	.align		4
        /*0078*/ 	.byte	0x04, 0x1c
        /*007a*/ 	.short	(.L_87 - .L_86)


	//   ....[0]....
.L_86:
        /*007c*/ 	.word	0x000000d0


	//   ....[1]....
        /*0080*/ 	.word	0x00000a50


	//----- nvinfo : EIATTR_CRS_STACK_SIZE
	.align		4
.L_87:
        /*0084*/ 	.byte	0x04, 0x1e
        /*0086*/ 	.short	(.L_89 - .L_88)
.L_88:
        /*0088*/ 	.word	0x00000000


	//----- nvinfo : EIATTR_CBANK_PARAM_SIZE
	.align		4
.L_89:
        /*008c*/ 	.byte	0x03, 0x19
        /*008e*/ 	.short	0x0024


	//----- nvinfo : EIATTR_PARAM_CBANK
	.align		4
        /*0090*/ 	.byte	0x04, 0x0a
        /*0092*/ 	.short	(.L_91 - .L_90)
	.align		4
.L_90:
        /*0094*/ 	.word	index@(.nv.constant0.compute_descriptor_distances)
        /*0098*/ 	.short	0x0380
        /*009a*/ 	.short	0x0024


	//----- nvinfo : EIATTR_SW_WAR
	.align		4
.L_91:
        /*009c*/ 	.byte	0x04, 0x36
        /*009e*/ 	.short	(.L_93 - .L_92)
.L_92:
        /*00a0*/ 	.word	0x00000008
.L_93:


//--------------------- .nv.callgraph             --------------------------
	.section	.nv.callgraph,"",@"SHT_CUDA_CALLGRAPH"
	.align	4
	.sectionentsize	8
	.align		4
        /*0000*/ 	.word	0x00000000
	.align		4
        /*0004*/ 	.word	0xffffffff
	.align		4
        /*0008*/ 	.word	0x00000000
	.align		4
        /*000c*/ 	.word	0xfffffffe
	.align		4
        /*0010*/ 	.word	0x00000000
	.align		4
        /*0014*/ 	.word	0xfffffffd
	.align		4
        /*0018*/ 	.word	0x00000000
	.align		4
        /*001c*/ 	.word	0xfffffffc


//--------------------- .text.find_feature_matches_tiled --------------------------
	.section	.text.find_feature_matches_tiled,"ax",@progbits
	.align	128
        .global         find_feature_matches_tiled
        .type           find_feature_matches_tiled,@function
        .size           find_feature_matches_tiled,(.L_x_73 - find_feature_matches_tiled)
        .other          find_feature_matches_tiled,@"STO_CUDA_ENTRY STV_DEFAULT"
find_feature_matches_tiled:
.text.find_feature_matches_tiled:
[----:B------:R-:W-:Y:S01]  /*0000*/  LDC R1, c[0x0][0x37c] ;  /* 0x0000df00ff017b82 */ /* 0x000fe20000000800 */
[----:B------:R-:W0:Y:S07]  /*0010*/  S2R R17, SR_TID.X ;  /* 0x0000000000117919 */ /* 0x000e2e0000002100 */
[----:B------:R-:W1:Y:S01]  /*0020*/  LDC R3, c[0x0][0x390] ;  /* 0x0000e400ff037b82 */ /* 0x000e620000000800 */
[----:B------:R-:W0:Y:S01]  /*0030*/  LDCU UR10, c[0x0][0x360] ;  /* 0x00006c00ff0a77ac */ /* 0x000e220008000800 */
[----:B------:R-:W0:Y:S02]  /*0040*/  S2R R16, SR_CTAID.X ;  /* 0x0000000000107919 */ /* 0x000e240000002500 */
[----:B0-----:R-:W-:-:S05]  /*0050*/  IMAD R16, R16, UR10, R17 ;  /* 0x0000000a10107c24 */ /* 0x001fca000f8e0211 */
[----:B-1----:R-:W-:-:S13]  /*0060*/  ISETP.GE.AND P0, PT, R16, R3, PT ;  /* 0x000000031000720c */ /* 0x002fda0003f06270 */
[----:B------:R-:W-:Y:S05]  /*0070*/  @P0 EXIT ;  /* 0x000000000000094d */ /* 0x000fea0003800000 */
[----:B------:R-:W-:Y:S01]  /*0080*/  IABS R7, UR10 ;  /* 0x0000000a00077c13 */ /* 0x000fe20008000000 */
[----:B------:R-:W0:Y:S01]  /*0090*/  LDC R0, c[0x0][0x394] ;  /* 0x0000e500ff007b82 */ /* 0x000e220000000800 */
[----:B------:R-:W-:Y:S01]  /*00a0*/  IMAD.U32 R9, RZ, RZ, UR10 ;  /* 0x0000000aff097e24 */ /* 0x000fe2000f8e00ff */
[----:B------:R-:W1:Y:S01]  /*00b0*/  LDCU.64 UR12, c[0x0][0x358] ;  /* 0x00006b00ff0c77ac */ /* 0x000e620008000a00 */
[----:B------:R-:W2:Y:S08]  /*00c0*/  I2F.RP R2, R7 ;  /* 0x0000000700027306 */ /* 0x000eb00000209400 */
[----:B--2---:R-:W2:Y:S01]  /*00d0*/  MUFU.RCP R2, R2 ;  /* 0x0000000200027308 */ /* 0x004ea20000001000 */
[----:B0-----:R-:W-:Y:S01]  /*00e0*/  IADD3 R0, PT, PT, R9, -0x1, R0 ;  /* 0xffffffff09007810 */ /* 0x001fe20007ffe000 */
[----:B--2---:R-:W-:-:S03]  /*00f0*/  VIADD R4, R2, 0xffffffe ;  /* 0x0ffffffe02047836 */ /* 0x004fc60000000000 */
[----:B------:R-:W-:Y:S02]  /*0100*/  IABS R2, R0 ;  /* 0x0000000000027213 */ /* 0x000fe40000000000 */
[----:B------:R-:W-:Y:S01]  /*0110*/  LOP3.LUT R0, R0, UR10, RZ, 0x3c, !PT ;  /* 0x0000000a00007c12 */ /* 0x000fe2000f8e3cff */
[----:B------:R0:W2:Y:S01]  /*0120*/  F2I.FTZ.U32.TRUNC.NTZ R5, R4 ;  /* 0x0000000400057305 */ /* 0x0000a2000021f000 */
[----:B------:R-:W-:Y:S02]  /*0130*/  R2UR UR6, R2 ;  /* 0x00000000020672ca */ /* 0x000fe400000e0000 */
[----:B------:R-:W-:Y:S02]  /*0140*/  IABS R2, UR10 ;  /* 0x0000000a00027c13 */ /* 0x000fe40008000000 */
[----:B------:R-:W-:Y:S01]  /*0150*/  ISETP.GE.AND P1, PT, R0, RZ, PT ;  /* 0x000000ff0000720c */ /* 0x000fe20003f26270 */
[----:B------:R-:W-:Y:S02]  /*0160*/  IMAD.MOV.U32 R0, RZ, RZ, -0x1 ;  /* 0xffffffffff007424 */ /* 0x000fe400078e00ff */
[----:B------:R-:W-:-:S02]  /*0170*/  IMAD.MOV R2, RZ, RZ, -R2 ;  /* 0x000000ffff027224 */ /* 0x000fc400078e0a02 */
[----:B0-----:R-:W-:Y:S01]  /*0180*/  HFMA2 R4, -RZ, RZ, 0, 0 ;  /* 0x00000000ff047431 */ /* 0x001fe200000001ff */
[----:B--2---:R-:W-:Y:S01]  /*0190*/  R2UR UR5, R5 ;  /* 0x00000000050572ca */ /* 0x004fe200000e0000 */
[----:B------:R-:W-:-:S03]  /*01a0*/  IMAD.MOV R6, RZ, RZ, -R5 ;  /* 0x000000ffff067224 */ /* 0x000fc600078e0a05 */
[----:B------:R-:W-:Y:S01]  /*01b0*/  R2UR UR4, R4 ;  /* 0x00000000040472ca */ /* 0x000fe200000e0000 */
[----:B------:R-:W-:-:S12]  /*01c0*/  IMAD R9, R6, R7, RZ ;  /* 0x0000000706097224 */ /* 0x000fd800078e02ff */
[----:B------:R-:W-:Y:S01]  /*01d0*/  IMAD.HI.U32 R9, R5, R9, UR4 ;  /* 0x0000000405097e27 */ /* 0x000fe2000f8e0009 */
[----:B------:R-:W-:-:S04]  /*01e0*/  MOV R5, UR6 ;  /* 0x0000000600057c02 */ /* 0x000fc80008000f00 */
[----:B------:R-:W-:-:S13]  /*01f0*/  R2UR UR4, R9 ;  /* 0x00000000090472ca */ /* 0x000fda00000e0000 */
[----:B------:R-:W-:-:S06]  /*0200*/  UIMAD.WIDE.U32 UR4, UR4, UR6, URZ ;  /* 0x00000006040472a5 */ /* 0x000fcc000f8e00ff */
[----:B------:R-:W-:-:S05]  /*0210*/  IMAD R2, R2, UR5, R5 ;  /* 0x0000000502027c24 */ /* 0x000fca000f8e0205 */
[----:B------:R-:W-:Y:S01]  /*0220*/  ISETP.GT.U32.AND P0, PT, R7, R2, PT ;  /* 0x000000020700720c */ /* 0x000fe20003f04070 */
[----:B------:R-:W0:-:S12]  /*0230*/  LDCU UR4, c[0x0][0x3a8] ;  /* 0x00007500ff0477ac */ /* 0x000e180008000800 */
[----:B------:R-:W-:Y:S01]  /*0240*/  VOTEU.ANY UP1, P0 ;  /* 0x0000000000ff7886 */ /* 0x000fe20000020100 */
[----:B------:R-:W-:-:S04]  /*0250*/  PLOP3.LUT P0, PT, PT, PT, UP1, 0x80, 0x8 ;  /* 0x000000000008781c */ /* 0x000fc80003f0f018 */
[----:B------:R-:W-:Y:S01]  /*0260*/  @!UP1 UIADD3 UR5, UPT, UPT, UR5, 0x1, URZ ;  /* 0x0000000105059890 */ /* 0x000fe2000fffe0ff */
[----:B0-----:R-:W-:Y:S01]  /*0270*/  MOV R18, UR4 ;  /* 0x0000000400127c02 */ /* 0x001fe20008000f00 */
[----:B------:R-:W-:-:S07]  /*0280*/  UISETP.NE.AND UP1, UPT, UR10, URZ, UPT ;  /* 0x000000ff0a00728c */ /* 0x000fce000bf25270 */
[----:B------:R-:W-:-:S05]  /*0290*/  @!P0 IMAD.IADD R2, R2, 0x1, -R7 ;  /* 0x0000000102028824 */ /* 0x000fca00078e0a07 */
[----:B------:R-:W-:-:S13]  /*02a0*/  ISETP.GE.U32.AND P0, PT, R2, R7, PT ;  /* 0x000000070200720c */ /* 0x000fda0003f06070 */
[----:B------:R-:W-:-:S05]  /*02b0*/  VOTEU.ANY UP0, P0 ;  /* 0x0000000000ff7886 */ /* 0x000fca0000000100 */
[----:B------:R-:W-:Y:S01]  /*02c0*/  @UP0 UIADD3 UR5, UPT, UPT, UR5, 0x1, URZ ;  /* 0x0000000105050890 */ /* 0x000fe2000fffe0ff */
[----:B------:R-:W-:-:S06]  /*02d0*/  VOTEU.ANY UP0, P1 ;  /* 0x0000000000ff7886 */ /* 0x000fcc0000800100 */
[----:B------:R-:W-:Y:S02]  /*02e0*/  UMOV UR7, UR5 ;  /* 0x0000000500077c82 */ /* 0x000fe40008000000 */
[----:B------:R-:W-:Y:S02]  /*02f0*/  @!UP0 UIADD3 UR7, UPT, UPT, -UR7, URZ, URZ ;  /* 0x000000ff07078290 */ /* 0x000fe4000fffe1ff */
[----:B------:R-:W-:-:S04]  /*0300*/  @!UP1 ULOP3.LUT UR7, URZ, UR10, URZ, 0x33, !UPT ;  /* 0x0000000aff079292 */ /* 0x000fc8000f8e33ff */
[----:B------:R-:W-:-:S09]  /*0310*/  UISETP.GE.AND UP0, UPT, UR7, 0x1, UPT ;  /* 0x000000010700788c */ /* 0x000fd2000bf06270 */
[----:B-1----:R-:W-:Y:S05]  /*0320*/  BRA.U !UP0, `(.L_x_0) ;  /* 0x0000000d08247547 */ /* 0x002fea000b800000 */
[----:B------:R-:W0:Y:S02]  /*0330*/  LDC.64 R4, c[0x0][0x380] ;  /* 0x0000e000ff047b82 */ /* 0x000e240000000a00 */
[----:B0-----:R-:W-:-:S05]  /*0340*/  IMAD.WIDE R4, R16, 0x4, R4 ;  /* 0x0000000410047825 */ /* 0x001fca00078e0204 */
[----:B------:R0:W5:Y:S01]  /*0350*/  LDG.E R19, desc[UR12][R4.64] ;  /* 0x0000000c04137981 */ /* 0x000162000c1e1900 */
[----:B------:R-:W-:-:S05]  /*0360*/  IMAD.WIDE R6, R3, 0x4, R4 ;  /* 0x0000000403067825 */ /* 0x000fca00078e0204 */
        /* <DEDUP_REMOVED lines=11> */
[----:B------:R-:W1:Y:S01]  /*0420*/  S2UR UR5, SR_CgaCtaId ;  /* 0x00000000000579c3 */ /* 0x000e620000008800 */
[----:B------:R-:W-:Y:S01]  /*0430*/  UMOV UR4, 0x400 ;  /* 0x0000040000047882 */ /* 0x000fe20000000000 */
[----:B------:R-:W-:Y:S02]  /*0440*/  IMAD.U32 R27, RZ, RZ, UR10 ;  /* 0x0000000aff1b7e24 */ /* 0x000fe4000f8e00ff */
[----:B------:R-:W-:Y:S02]  /*0450*/  IMAD.U32 R28, RZ, RZ, UR10 ;  /* 0x0000000aff1c7e24 */ /* 0x000fe4000f8e00ff */
[----:B------:R-:W-:Y:S01]  /*0460*/  IMAD.U32 R29, RZ, RZ, UR10 ;  /* 0x0000000aff1d7e24 */ /* 0x000fe2000f8e00ff */
[----:B-1----:R-:W-:-:S06]  /*0470*/  ULEA UR4, UR5, UR4, 0x18 ;  /* 0x0000000405047291 */ /* 0x002fcc000f8ec0ff */
[----:B------:R-:W-:-:S04]  /*0480*/  LEA R26, R17, UR4, 0x2 ;  /* 0x00000004111a7c11 */ /* 0x000fc8000f8e10ff */
[----:B------:R-:W-:-:S05]  /*0490*/  LEA R27, R27, R26, 0x2 ;  /* 0x0000001a1b1b7211 */ /* 0x000fca00078e10ff */
[----:B------:R-:W-:Y:S01]  /*04a0*/  IMAD R28, R28, 0x4, R27 ;  /* 0x000000041c1c7824 */ /* 0x000fe200078e021b */
[----:B------:R-:W-:-:S03]  /*04b0*/  MOV R30, UR10 ;  /* 0x0000000a001e7c02 */ /* 0x000fc60008000f00 */
[----:B------:R-:W-:Y:S02]  /*04c0*/  IMAD R29, R29, 0x4, R28 ;  /* 0x000000041d1d7824 */ /* 0x000fe400078e021c */
[----:B------:R-:W-:-:S03]  /*04d0*/  IMAD.U32 R31, RZ, RZ, UR10 ;  /* 0x0000000aff1f7e24 */ /* 0x000fc6000f8e00ff */
[----:B------:R-:W-:Y:S01]  /*04e0*/  LEA R30, R30, R29, 0x2 ;  /* 0x0000001d1e1e7211 */ /* 0x000fe200078e10ff */
[----:B------:R-:W-:-:S03]  /*04f0*/  IMAD.MOV.U32 R0, RZ, RZ, -0x1 ;  /* 0xffffffffff007424 */ /* 0x000fc600078e00ff */
[----:B------:R-:W-:Y:S01]  /*0500*/  LEA R31, R31, R30, 0x2 ;  /* 0x0000001e1f1f7211 */ /* 0x000fe200078e10ff */
[----:B0-----:R-:W-:-:S06]  /*0510*/  UMOV UR4, URZ ;  /* 0x000000ff00047c82 */ /* 0x001fcc0008000000 */
.L_x_21:
[----:B0-----:R-:W0:Y:S01]  /*0520*/  LDC R15, c[0x0][0x394] ;  /* 0x0000e500ff0f7b82 */ /* 0x001e220000000800 */
[----:B------:R-:W-:Y:S01]  /*0530*/  UIMAD UR11, UR10, UR4, URZ ;  /* 0x000000040a0b72a4 */ /* 0x000fe2000f8e02ff */
[----:B------:R-:W-:Y:S05]  /*0540*/  BSSY.RECONVERGENT B0, `(.L_x_1) ;  /* 0x0000020000007945 */ /* 0x000fea0003800200 */
[----:B------:R-:W-:-:S05]  /*0550*/  IMAD.U32 R2, RZ, RZ, UR11 ;  /* 0x0000000bff027e24 */ /* 0x000fca000f8e00ff */
[----:B0-----:R-:W-:-:S04]  /*0560*/  VIADDMNMX R2, R2, UR10, R15, PT ;  /* 0x0000000a02027c46 */ /* 0x001fc8000b80010f */
[----:B------:R-:W-:-:S13]  /*0570*/  R2UR UR5, R2 ;  /* 0x00000000020572ca */ /* 0x000fda00000e0000 */
[----:B------:R-:W-:-:S06]  /*0580*/  UIADD3 UR8, UPT, UPT, -UR11, UR5, URZ ;  /* 0x000000050b087290 */ /* 0x000fcc000fffe1ff */
[----:B------:R-:W-:-:S13]  /*0590*/  ISETP.GE.AND P0, PT, R17, UR8, PT ;  /* 0x0000000811007c0c */ /* 0x000fda000bf06270 */
[----:B------:R-:W-:Y:S05]  /*05a0*/  @P0 BRA `(.L_x_2) ;  /* 0x0000000000640947 */ /* 0x000fea0003800000 */
[----:B------:R-:W0:Y:S01]  /*05b0*/  LDC.64 R10, c[0x0][0x388] ;  /* 0x0000e200ff0a7b82 */ /* 0x000e220000000a00 */
[----:B------:R-:W-:-:S05]  /*05c0*/  IADD3 R3, PT, PT, R17, UR11, RZ ;  /* 0x0000000b11037c10 */ /* 0x000fca000fffe0ff */
[----:B0-----:R-:W-:-:S04]  /*05d0*/  IMAD.WIDE.U32 R10, R3, 0x4, R10 ;  /* 0x00000004030a7825 */ /* 0x001fc800078e000a */
[C---:B------:R-:W-:Y:S02]  /*05e0*/  IMAD.WIDE R12, R15.reuse, 0x4, R10 ;  /* 0x000000040f0c7825 */ /* 0x040fe400078e020a */
[----:B------:R-:W2:Y:S02]  /*05f0*/  LDG.E R11, desc[UR12][R10.64] ;  /* 0x0000000c0a0b7981 */ /* 0x000ea4000c1e1900 */
[C---:B------:R-:W-:Y:S02]  /*0600*/  IMAD.WIDE R2, R15.reuse, 0x4, R12 ;  /* 0x000000040f027825 */ /* 0x040fe400078e020c */
[----:B------:R-:W3:Y:S02]  /*0610*/  LDG.E R12, desc[UR12][R12.64] ;  /* 0x0000000c0c0c7981 */ /* 0x000ee4000c1e1900 */
[C---:B------:R-:W-:Y:S02]  /*0620*/  IMAD.WIDE R4, R15.reuse, 0x4, R2 ;  /* 0x000000040f047825 */ /* 0x040fe400078e0202 */
[----:B------:R-:W4:Y:S02]  /*0630*/  LDG.E R3, desc[UR12][R2.64] ;  /* 0x0000000c02037981 */ /* 0x000f24000c1e1900 */
[----:B------:R-:W-:-:S02]  /*0640*/  IMAD.WIDE R6, R15, 0x4, R4 ;  /* 0x000000040f067825 */ /* 0x000fc400078e0204 */
[----:B------:R-:W4:Y:S02]  /*0650*/  LDG.E R4, desc[UR12][R4.64] ;  /* 0x0000000c04047981 */ /* 0x000f24000c1e1900 */
[C---:B------:R-:W-:Y:S02]  /*0660*/  IMAD.WIDE R8, R15.reuse, 0x4, R6 ;  /* 0x000000040f087825 */ /* 0x040fe400078e0206 */
[----:B------:R-:W4:Y:S02]  /*0670*/  LDG.E R7, desc[UR12][R6.64] ;  /* 0x0000000c06077981 */ /* 0x000f24000c1e1900 */
[----:B------:R-:W-:Y:S02]  /*0680*/  IMAD.WIDE R14, R15, 0x4, R8 ;  /* 0x000000040f0e7825 */ /* 0x000fe400078e0208 */
[----:B------:R-:W4:Y:S04]  /*0690*/  LDG.E R8, desc[UR12][R8.64] ;  /* 0x0000000c08087981 */ /* 0x000f28000c1e1900 */
[----:B------:R-:W4:Y:S01]  /*06a0*/  LDG.E R14, desc[UR12][R14.64] ;  /* 0x0000000c0e0e7981 */ /* 0x000f22000c1e1900 */
[----:B------:R-:W-:-:S05]  /*06b0*/  IMAD.U32 R32, RZ, RZ, UR10 ;  /* 0x0000000aff207e24 */ /* 0x000fca000f8e00ff */
[----:B------:R-:W-:Y:S01]  /*06c0*/  LEA R33, R32, R31, 0x2 ;  /* 0x0000001f20217211 */ /* 0x000fe200078e10ff */
[----:B--2---:R0:W-:Y:S04]  /*06d0*/  STS [R26], R11 ;  /* 0x0000000b1a007388 */ /* 0x0041e80000000800 */
[----:B---3--:R0:W-:Y:S04]  /*06e0*/  STS [R27], R12 ;  /* 0x0000000c1b007388 */ /* 0x0081e80000000800 */
[----:B----4-:R0:W-:Y:S04]  /*06f0*/  STS [R28], R3 ;  /* 0x000000031c007388 */ /* 0x0101e80000000800 */
[----:B------:R0:W-:Y:S04]  /*0700*/  STS [R29], R4 ;  /* 0x000000041d007388 */ /* 0x0001e80000000800 */
[----:B------:R0:W-:Y:S04]  /*0710*/  STS [R30], R7 ;  /* 0x000000071e007388 */ /* 0x0001e80000000800 */
[----:B------:R0:W-:Y:S04]  /*0720*/  STS [R31], R8 ;  /* 0x000000081f007388 */ /* 0x0001e80000000800 */
[----:B------:R0:W-:Y:S02]  /*0730*/  STS [R33], R14 ;  /* 0x0000000e21007388 */ /* 0x0001e40000000800 */
.L_x_2:
[----:B------:R-:W-:Y:S05]  /*0740*/  BSYNC.RECONVERGENT B0 ;  /* 0x0000000000007941 */ /* 0x000fea0003800200 */
.L_x_1:
[----:B------:R-:W-:Y:S01]  /*0750*/  BAR.SYNC.DEFER_BLOCKING 0x0 ;  /* 0x0000000000007b1d */ /* 0x000fe20000010000 */
[----:B------:R-:W-:Y:S02]  /*0760*/  UISETP.GE.AND UP1, UPT, UR8, 0x1, UPT ;  /* 0x000000010800788c */ /* 0x000fe4000bf26270 */
[----:B------:R-:W-:-:S04]  /*0770*/  UIADD3 UR4, UPT, UPT, UR4, 0x1, URZ ;  /* 0x0000000104047890 */ /* 0x000fc8000fffe0ff */
[----:B------:R-:W-:-:S03]  /*0780*/  UISETP.NE.AND UP0, UPT, UR4, UR7, UPT ;  /* 0x000000070400728c */ /* 0x000fc6000bf05270 */
[----:B------:R-:W-:Y:S08]  /*0790*/  BRA.U !UP1, `(.L_x_3) ;  /* 0x0000000909007547 */ /* 0x000ff0000b800000 */
[----:B------:R-:W-:-:S05]  /*07a0*/  UMOV UR5, URZ ;  /* 0x000000ff00057c82 */ /* 0x000fca0008000000 */
.L_x_20:
[----:B------:R-:W1:Y:S01]  /*07b0*/  S2UR UR9, SR_CgaCtaId ;  /* 0x00000000000979c3 */ /* 0x000e620000008800 */
[----:B------:R-:W-:Y:S01]  /*07c0*/  UMOV UR6, 0x400 ;  /* 0x0000040000067882 */ /* 0x000fe20000000000 */
[----:B------:R-:W-:Y:S01]  /*07d0*/  IMAD.U32 R13, RZ, RZ, UR10 ;  /* 0x0000000aff0d7e24 */ /* 0x000fe2000f8e00ff */
[----:B------:R-:W-:Y:S01]  /*07e0*/  MOV R10, UR10 ;  /* 0x0000000a000a7c02 */ /* 0x000fe20008000f00 */
[----:B------:R-:W-:Y:S02]  /*07f0*/  IMAD.U32 R9, RZ, RZ, UR10 ;  /* 0x0000000aff097e24 */ /* 0x000fe4000f8e00ff */
[----:B0-----:R-:W-:Y:S02]  /*0800*/  HFMA2 R4, -RZ, RZ, 1.0341796875, -112.625 ;  /* 0x3c23d70aff047431 */ /* 0x001fe400000001ff */
[----:B------:R-:W-:Y:S01]  /*0810*/  IMAD.U32 R8, RZ, RZ, UR10 ;  /* 0x0000000aff087e24 */ /* 0x000fe2000f8e00ff */
[----:B------:R-:W-:Y:S01]  /*0820*/  BSSY.RECONVERGENT B0, `(.L_x_4) ;  /* 0x000001f000007945 */ /* 0x000fe20003800200 */
[----:B------:R-:W-:-:S02]  /*0830*/  IMAD.U32 R7, RZ, RZ, UR10 ;  /* 0x0000000aff077e24 */ /* 0x000fc4000f8e00ff */
[----:B------:R-:W-:Y:S02]  /*0840*/  IMAD.U32 R6, RZ, RZ, UR10 ;  /* 0x0000000aff067e24 */ /* 0x000fe4000f8e00ff */
[----:B------:R-:W-:-:S04]  /*0850*/  IMAD.MOV.U32 R5, RZ, RZ, 0x42c80000 ;  /* 0x42c80000ff057424 */ /* 0x000fc800078e00ff */
[----:B------:R-:W-:-:S04]  /*0860*/  FFMA R3, R4, -R5, 1 ;  /* 0x3f80000004037423 */ /* 0x000fc80000000805 */
[----:B------:R-:W-:Y:S01]  /*0870*/  FFMA R4, R3, R4, 0.0099999997764825820923 ;  /* 0x3c23d70a03047423 */ /* 0x000fe20000000004 */
[----:B-1----:R-:W-:-:S04]  /*0880*/  ULEA UR6, UR9, UR6, 0x18 ;  /* 0x0000000609067291 */ /* 0x002fc8000f8ec0ff */
[----:B------:R-:W-:-:S06]  /*0890*/  ULEA UR6, UR5, UR6, 0x2 ;  /* 0x0000000605067291 */ /* 0x000fcc000f8e10ff */
[----:B------:R-:W-:-:S03]  /*08a0*/  LEA R13, R13, UR6, 0x2 ;  /* 0x000000060d0d7c11 */ /* 0x000fc6000f8e10ff */
[----:B------:R-:W0:Y:S01]  /*08b0*/  LDS R2, [UR6] ;  /* 0x00000006ff027984 */ /* 0x000e220008000800 */
[----:B------:R-:W-:-:S03]  /*08c0*/  LEA R10, R10, R13, 0x2 ;  /* 0x0000000d0a0a7211 */ /* 0x000fc600078e10ff */
[----:B------:R-:W1:Y:S01]  /*08d0*/  LDS R13, [R13] ;  /* 0x000000000d0d7984 */ /* 0x000e620000000800 */
[----:B------:R-:W-:-:S03]  /*08e0*/  LEA R9, R9, R10, 0x2 ;  /* 0x0000000a09097211 */ /* 0x000fc600078e10ff */
[----:B------:R-:W2:Y:S01]  /*08f0*/  LDS R10, [R10] ;  /* 0x000000000a0a7984 */ /* 0x000ea20000000800 */
[----:B------:R-:W-:-:S03]  /*0900*/  LEA R8, R8, R9, 0x2 ;  /* 0x0000000908087211 */ /* 0x000fc600078e10ff */
[----:B------:R-:W3:Y:S01]  /*0910*/  LDS R9, [R9] ;  /* 0x0000000009097984 */ /* 0x000ee20000000800 */
[----:B------:R-:W-:-:S03]  /*0920*/  LEA R7, R7, R8, 0x2 ;  /* 0x0000000807077211 */ /* 0x000fc600078e10ff */
[----:B------:R-:W4:Y:S02]  /*0930*/  LDS R8, [R8] ;  /* 0x0000000008087984 */ /* 0x000f240000000800 */
[----:B------:R-:W-:Y:S02]  /*0940*/  IMAD R6, R6, 0x4, R7 ;  /* 0x0000000406067824 */ /* 0x000fe400078e0207 */
[----:B------:R-:W1:Y:S04]  /*0950*/  LDS R7, [R7] ;  /* 0x0000000007077984 */ /* 0x000e680000000800 */
[----:B------:R-:W1:Y:S01]  /*0960*/  LDS R6, [R6] ;  /* 0x0000000006067984 */ /* 0x000e620000000800 */
[----:B0----5:R-:W-:-:S04]  /*0970*/  FADD R3, R19, -R2 ;  /* 0x8000000213037221 */ /* 0x021fc80000000000 */
[----:B------:R-:W0:Y:S01]  /*0980*/  FCHK P0, R3, 100 ;  /* 0x42c8000003007902 */ /* 0x000e220000000000 */
[----:B------:R-:W-:-:S04]  /*0990*/  FFMA R2, R3, R4, RZ ;  /* 0x0000000403027223 */ /* 0x000fc800000000ff */
[----:B------:R-:W-:-:S04]  /*09a0*/  FFMA R11, R2, -100, R3 ;  /* 0xc2c80000020b7823 */ /* 0x000fc80000000003 */
[----:B------:R-:W-:Y:S01]  /*09b0*/  FFMA R4, R4, R11, R2 ;  /* 0x0000000b04047223 */ /* 0x000fe20000000002 */
[----:B------:R-:W-:Y:S01]  /*09c0*/  MOV R11, R0 ;  /* 0x00000000000b7202 */ /* 0x000fe20000000f00 */
[----:B0-234-:R-:W-:Y:S06]  /*09d0*/  @!P0 BRA `(.L_x_5) ;  /* 0x00000000000c8947 */ /* 0x01dfec0003800000 */
[----:B------:R-:W-:-:S07]  /*09e0*/  MOV R14, 0xa00 ;  /* 0x00000a00000e7802 */ /* 0x000fce0000000f00 */
[----:B-1----:R-:W-:Y:S05]  /*09f0*/  CALL.REL.NOINC `($__internal_0_$__cuda_sm3x_div_rn_noftz_f32_slowpath) ;  /* 0x00000004008c7944 */ /* 0x002fea0003c00000 */
[----:B------:R-:W-:-:S07]  /*0a00*/  IMAD.MOV.U32 R4, RZ, RZ, R0 ;  /* 0x000000ffff047224 */ /* 0x000fce00078e0000 */
.L_x_5:
[----:B------:R-:W-:Y:S05]  /*0a10*/  BSYNC.RECONVERGENT B0 ;  /* 0x0000000000007941 */ /* 0x000fea0003800200 */
.L_x_4:
[----:B------:R-:W-:Y:S02]  /*0a20*/  HFMA2 R0, -RZ, RZ, 1.0341796875, -112.625 ;  /* 0x3c23d70aff007431 */ /* 0x000fe400000001ff */
[----:B-1----:R-:W-:Y:S01]  /*0a30*/  FADD R12, R20, -R13 ;  /* 0x8000000d140c7221 */ /* 0x002fe20000000000 */
[----:B------:R-:W-:Y:S03]  /*0a40*/  BSSY.RECONVERGENT B0, `(.L_x_6) ;  /* 0x000000b000007945 */ /* 0x000fe60003800200 */
[----:B------:R-:W0:Y:S01]  /*0a50*/  FCHK P0, R12, 100 ;  /* 0x42c800000c007902 */ /* 0x000e220000000000 */
[----:B------:R-:W-:-:S04]  /*0a60*/  FFMA R3, R0, -R5, 1 ;  /* 0x3f80000000037423 */ /* 0x000fc80000000805 */
[----:B------:R-:W-:-:S04]  /*0a70*/  FFMA R0, R3, R0, 0.0099999997764825820923 ;  /* 0x3c23d70a03007423 */ /* 0x000fc80000000000 */
[----:B------:R-:W-:-:S04]  /*0a80*/  FFMA R3, R0, R12, RZ ;  /* 0x0000000c00037223 */ /* 0x000fc800000000ff */
[----:B------:R-:W-:-:S04]  /*0a90*/  FFMA R2, R3, -100, R12 ;  /* 0xc2c8000003027823 */ /* 0x000fc8000000000c */
[----:B------:R-:W-:Y:S01]  /*0aa0*/  FFMA R0, R0, R2, R3 ;  /* 0x0000000200007223 */ /* 0x000fe20000000003 */
[----:B0-----:R-:W-:Y:S06]  /*0ab0*/  @!P0 BRA `(.L_x_7) ;  /* 0x00000000000c8947 */ /* 0x001fec0003800000 */
[----:B------:R-:W-:Y:S01]  /*0ac0*/  IMAD.MOV.U32 R3, RZ, RZ, R12 ;  /* 0x000000ffff037224 */ /* 0x000fe200078e000c */
[----:B------:R-:W-:-:S07]  /*0ad0*/  MOV R14, 0xaf0 ;  /* 0x00000af0000e7802 */ /* 0x000fce0000000f00 */
[----:B------:R-:W-:Y:S05]  /*0ae0*/  CALL.REL.NOINC `($__internal_0_$__cuda_sm3x_div_rn_noftz_f32_slowpath) ;  /* 0x0000000400507944 */ /* 0x000fea0003c00000 */
.L_x_7:
[----:B------:R-:W-:Y:S05]  /*0af0*/  BSYNC.RECONVERGENT B0 ;  /* 0x0000000000007941 */ /* 0x000fea0003800200 */
.L_x_6:
[----:B------:R-:W-:Y:S01]  /*0b00*/  FADD R10, R21, -R10 ;  /* 0x8000000a150a7221 */ /* 0x000fe20000000000 */
[----:B------:R-:W-:Y:S01]  /*0b10*/  FMUL R3, R0, R0 ;  /* 0x0000000000037220 */ /* 0x000fe20000400000 */
[----:B------:R-:W-:Y:S03]  /*0b20*/  BSSY.RECONVERGENT B0, `(.L_x_8) ;  /* 0x0000019000007945 */ /* 0x000fe60003800200 */
[----:B------:R-:W-:Y:S01]  /*0b30*/  FSETP.GT.AND P0, PT, R10, 3.141590118408203125, PT ;  /* 0x40490fd00a00780b */ /* 0x000fe20003f04000 */
[----:B------:R-:W-:-:S12]  /*0b40*/  FFMA R4, R4, R4, R3 ;  /* 0x0000000404047223 */ /* 0x000fd80000000003 */
[----:B------:R-:W-:Y:S05]  /*0b50*/  @!P0 BRA `(.L_x_9) ;  /* 0x0000000000548947 */ /* 0x000fea0003800000 */
[----:B------:R-:W-:Y:S01]  /*0b60*/  FADD R0, R10, -18.84954071044921875 ;  /* 0xc196cbdc0a007421 */ /* 0x000fe20000000000 */
[----:B------:R-:W-:Y:S01]  /*0b70*/  BSSY.RECONVERGENT B1, `(.L_x_10) ;  /* 0x000000d000017945 */ /* 0x000fe20003800200 */
[----:B------:R-:W-:-:S03]  /*0b80*/  PLOP3.LUT P0, PT, PT, PT, PT, 0x80, 0x8 ;  /* 0x000000000008781c */ /* 0x000fc60003f0f070 */
[----:B------:R-:W-:-:S13]  /*0b90*/  FSETP.GT.AND P1, PT, R0, 3.141590118408203125, PT ;  /* 0x40490fd00000780b */ /* 0x000fda0003f24000 */
[----:B------:R-:W-:Y:S05]  /*0ba0*/  @!P1 BRA `(.L_x_11) ;  /* 0x0000000000249947 */ /* 0x000fea0003800000 */
[----:B------:R-:W-:Y:S01]  /*0bb0*/  BSSY.RECONVERGENT B2, `(.L_x_12) ;  /* 0x0000007000027945 */ /* 0x000fe20003800200 */
.L_x_13:
[----:B------:R-:W-:-:S04]  /*0bc0*/  FADD R10, R10, -6.28318023681640625 ;  /* 0xc0c90fd00a0a7421 */ /* 0x000fc80000000000 */
[----:B------:R-:W-:-:S04]  /*0bd0*/  FADD R10, R10, -6.28318023681640625 ;  /* 0xc0c90fd00a0a7421 */ /* 0x000fc80000000000 */
[----:B------:R-:W-:-:S04]  /*0be0*/  FADD R10, R10, -6.28318023681640625 ;  /* 0xc0c90fd00a0a7421 */ /* 0x000fc80000000000 */
[----:B------:R-:W-:-:S05]  /*0bf0*/  FADD R10, R10, -6.28318023681640625 ;  /* 0xc0c90fd00a0a7421 */ /* 0x000fca0000000000 */
[----:B------:R-:W-:-:S13]  /*0c00*/  FSETP.GT.AND P0, PT, R10, 21.991130828857421875, PT ;  /* 0x41afedd60a00780b */ /* 0x000fda0003f04000 */
[----:B------:R-:W-:Y:S05]  /*0c10*/  @P0 BRA `(.L_x_13) ;  /* 0xfffffffc00e80947 */ /* 0x000fea000383ffff */
[----:B------:R-:W-:Y:S05]  /*0c20*/  BSYNC.RECONVERGENT B2 ;  /* 0x0000000000027941 */ /* 0x000fea0003800200 */
.L_x_12:
[----:B------:R-:W-:-:S13]  /*0c30*/  PLOP3.LUT P0, PT, PT, PT, PT, 0x8, 0x80 ;  /* 0x000000000080781c */ /* 0x000fda0003f0e170 */
.L_x_11:
[----:B------:R-:W-:Y:S05]  /*0c40*/  BSYNC.RECONVERGENT B1 ;  /* 0x0000000000017941 */ /* 0x000fea0003800200 */
.L_x_10:
[----:B------:R-:W-:-:S05]  /*0c50*/  FADD R0, R10, -6.28318023681640625 ;  /* 0xc0c90fd00a007421 */ /* 0x000fca0000000000 */
[----:B------:R-:W-:-:S13]  /*0c60*/  FSETP.GT.AND P1, PT, R0, 3.141590118408203125, PT ;  /* 0x40490fd00000780b */ /* 0x000fda0003f24000 */
[----:B------:R-:W-:Y:S01]  /*0c70*/  @P1 FADD R10, R0, -6.28318023681640625 ;  /* 0xc0c90fd0000a1421 */ /* 0x000fe20000000000 */
[----:B------:R-:W-:-:S04]  /*0c80*/  @P1 PLOP3.LUT P0, PT, PT, PT, PT, 0x8, 0x80 ;  /* 0x000000000080181c */ /* 0x000fc80003f0e170 */
[----:B------:R-:W-:-:S13]  /*0c90*/  FSETP.GT.OR P0, PT, R10, 3.141590118408203125, P0 ;  /* 0x40490fd00a00780b */ /* 0x000fda0000704400 */
[----:B------:R-:W-:-:S07]  /*0ca0*/  @P0 FADD R10, R10, -6.28318023681640625 ;  /* 0xc0c90fd00a0a0421 */ /* 0x000fce0000000000 */
.L_x_9:
[----:B------:R-:W-:Y:S05]  /*0cb0*/  BSYNC.RECONVERGENT B0 ;  /* 0x0000000000007941 */ /* 0x000fea0003800200 */
.L_x_8:
[----:B------:R-:W-:Y:S01]  /*0cc0*/  FSETP.GEU.AND P0, PT, R10, -3.141590118408203125, PT ;  /* 0xc0490fd00a00780b */ /* 0x000fe20003f0e000 */
[----:B------:R-:W-:-:S12]  /*0cd0*/  BSSY.RECONVERGENT B0, `(.L_x_14) ;  /* 0x0000017000007945 */ /* 0x000fd80003800200 */
[----:B------:R-:W-:Y:S05]  /*0ce0*/  @P0 BRA `(.L_x_15) ;  /* 0x0000000000540947 */ /* 0x000fea0003800000 */
[----:B------:R-:W-:Y:S01]  /*0cf0*/  FADD R0, R10, 18.84954071044921875 ;  /* 0x4196cbdc0a007421 */ /* 0x000fe20000000000 */
[----:B------:R-:W-:Y:S01]  /*0d00*/  BSSY.RECONVERGENT B1, `(.L_x_16) ;  /* 0x000000d000017945 */ /* 0x000fe20003800200 */
[----:B------:R-:W-:-:S03]  /*0d10*/  PLOP3.LUT P0, PT, PT, PT, PT, 0x80, 0x8 ;  /* 0x000000000008781c */ /* 0x000fc60003f0f070 */
[----:B------:R-:W-:-:S13]  /*0d20*/  FSETP.GEU.AND P1, PT, R0, -3.141590118408203125, PT ;  /* 0xc0490fd00000780b */ /* 0x000fda0003f2e000 */
[----:B------:R-:W-:Y:S05]  /*0d30*/  @P1 BRA `(.L_x_17) ;  /* 0x0000000000241947 */ /* 0x000fea0003800000 */
[----:B------:R-:W-:Y:S01]  /*0d40*/  BSSY.RECONVERGENT B2, `(.L_x_18) ;  /* 0x0000007000027945 */ /* 0x000fe20003800200 */
.L_x_19:
[----:B------:R-:W-:-:S04]  /*0d50*/  FADD R10, R10, 6.28318023681640625 ;  /* 0x40c90fd00a0a7421 */ /* 0x000fc80000000000 */
[----:B------:R-:W-:-:S04]  /*0d60*/  FADD R10, R10, 6.28318023681640625 ;  /* 0x40c90fd00a0a7421 */ /* 0x000fc80000000000 */
[----:B------:R-:W-:-:S04]  /*0d70*/  FADD R10, R10, 6.28318023681640625 ;  /* 0x40c90fd00a0a7421 */ /* 0x000fc80000000000 */
[----:B------:R-:W-:-:S05]  /*0d80*/  FADD R10, R10, 6.28318023681640625 ;  /* 0x40c90fd00a0a7421 */ /* 0x000fca0000000000 */
[----:B------:R-:W-:-:S13]  /*0d90*/  FSETP.GEU.AND P0, PT, R10, -21.991130828857421875, PT ;  /* 0xc1afedd60a00780b */ /* 0x000fda0003f0e000 */
[----:B------:R-:W-:Y:S05]  /*0da0*/  @!P0 BRA `(.L_x_19) ;  /* 0xfffffffc00e88947 */ /* 0x000fea000383ffff */
[----:B------:R-:W-:Y:S05]  /*0db0*/  BSYNC.RECONVERGENT B2 ;  /* 0x0000000000027941 */ /* 0x000fea0003800200 */
.L_x_18:
[----:B------:R-:W-:-:S13]  /*0dc0*/  PLOP3.LUT P0, PT, PT, PT, PT, 0x8, 0x80 ;  /* 0x000000000080781c */ /* 0x000fda0003f0e170 */
.L_x_17:
[----:B------:R-:W-:Y:S05]  /*0dd0*/  BSYNC.RECONVERGENT B1 ;  /* 0x0000000000017941 */ /* 0x000fea0003800200 */
.L_x_16:
[----:B------:R-:W-:-:S05]  /*0de0*/  FADD R0, R10, 6.28318023681640625 ;  /* 0x40c90fd00a007421 */ /* 0x000fca0000000000 */
[----:B------:R-:W-:-:S13]  /*0df0*/  FSETP.GEU.AND P1, PT, R0, -3.141590118408203125, PT ;  /* 0xc0490fd00000780b */ /* 0x000fda0003f2e000 */
[----:B------:R-:W-:Y:S01]  /*0e00*/  @!P1 FADD R10, R0, 6.28318023681640625 ;  /* 0x40c90fd0000a9421 */ /* 0x000fe20000000000 */
[----:B------:R-:W-:-:S04]  /*0e10*/  @!P1 PLOP3.LUT P0, PT, PT, PT, PT, 0x8, 0x80 ;  /* 0x000000000080981c */ /* 0x000fc80003f0e170 */
[----:B------:R-:W-:-:S13]  /*0e20*/  FSETP.LT.OR P0, PT, R10, -3.141590118408203125, P0 ;  /* 0xc0490fd00a00780b */ /* 0x000fda0000701400 */
[----:B------:R-:W-:-:S07]  /*0e30*/  @P0 FADD R10, R10, 6.28318023681640625 ;  /* 0x40c90fd00a0a0421 */ /* 0x000fce0000000000 */
.L_x_15:
[----:B------:R-:W-:Y:S05]  /*0e40*/  BSYNC.RECONVERGENT B0 ;  /* 0x0000000000007941 */ /* 0x000fea0003800200 */
.L_x_14:
[----:B------:R-:W-:Y:S01]  /*0e50*/  FADD R8, R23, -R8 ;  /* 0x8000000817087221 */ /* 0x000fe20000000000 */
[----:B------:R-:W-:Y:S01]  /*0e60*/  FMUL R10, R10, R10 ;  /* 0x0000000a0a0a7220 */ /* 0x000fe20000400000 */
[----:B------:R-:W-:Y:S01]  /*0e70*/  FADD R9, R22, -R9 ;  /* 0x8000000916097221 */ /* 0x000fe20000000000 */
[----:B------:R-:W-:Y:S01]  /*0e80*/  FADD R7, R24, -R7 ;  /* 0x8000000718077221 */ /* 0x000fe20000000000 */
[----:B------:R-:W-:Y:S01]  /*0e90*/  FMUL R8, R8, R8 ;  /* 0x0000000808087220 */ /* 0x000fe20000400000 */
[----:B------:R-:W-:Y:S01]  /*0ea0*/  FMUL R3, R10, 0.40000000596046447754 ;  /* 0x3ecccccd0a037820 */ /* 0x000fe20000400000 */
[----:B------:R-:W-:Y:S01]  /*0eb0*/  FADD R6, R25, -R6 ;  /* 0x8000000619067221 */ /* 0x000fe20000000000 */
[----:B------:R-:W-:Y:S01]  /*0ec0*/  MOV R0, UR11 ;  /* 0x0000000b00007c02 */ /* 0x000fe20008000f00 */
[----:B------:R-:W-:Y:S01]  /*0ed0*/  FFMA R8, R9, R9, R8 ;  /* 0x0000000909087223 */ /* 0x000fe20000000008 */
[----:B------:R-:W-:Y:S01]  /*0ee0*/  FFMA R3, R4, 0.20000000298023223877, R3 ;  /* 0x3e4ccccd04037823 */ /* 0x000fe20000000003 */
[----:B------:R-:W-:-:S02]  /*0ef0*/  FMUL R6, R6, R6 ;  /* 0x0000000606067220 */ /* 0x000fc40000400000 */
[----:B------:R-:W-:-:S04]  /*0f00*/  FFMA R8, R7, R7, R8 ;  /* 0x0000000707087223 */ /* 0x000fc80000000008 */
[----:B------:R-:W-:-:S04]  /*0f10*/  FFMA R3, R8, 0.30000001192092895508, R3 ;  /* 0x3e99999a08037823 */ /* 0x000fc80000000003 */
[----:B------:R-:W-:-:S05]  /*0f20*/  FFMA R3, R6, 0.10000000149011611938, R3 ;  /* 0x3dcccccd06037823 */ /* 0x000fca0000000003 */
[----:B------:R-:W-:-:S04]  /*0f30*/  FSETP.GEU.AND P0, PT, R3, R18, PT ;  /* 0x000000120300720b */ /* 0x000fc80003f0e000 */
[----:B------:R-:W-:-:S09]  /*0f40*/  FSEL R18, R3, R18, !P0 ;  /* 0x0000001203127208 */ /* 0x000fd20004000000 */
[----:B------:R-:W-:Y:S01]  /*0f50*/  @!P0 VIADD R11, R0, UR5 ;  /* 0x00000005000b8c36 */ /* 0x000fe20008000000 */
[----:B------:R-:W-:-:S04]  /*0f60*/  UIADD3 UR5, UPT, UPT, UR5, 0x1, URZ ;  /* 0x0000000105057890 */ /* 0x000fc8000fffe0ff */
[----:B------:R-:W-:Y:S01]  /*0f70*/  UISETP.GE.AND UP1, UPT, UR5, UR8, UPT ;  /* 0x000000080500728c */ /* 0x000fe2000bf26270 */
[----:B------:R-:W-:-:S08]  /*0f80*/  MOV R0, R11 ;  /* 0x0000000b00007202 */ /* 0x000fd00000000f00 */
[----:B------:R-:W-:Y:S05]  /*0f90*/  BRA.U !UP1, `(.L_x_20) ;  /* 0xfffffff909047547 */ /* 0x000fea000b83ffff */
.L_x_3:
[----:B------:R-:W-:Y:S06]  /*0fa0*/  BAR.SYNC.DEFER_BLOCKING 0x0 ;  /* 0x0000000000007b1d */ /* 0x000fec0000010000 */
[----:B------:R-:W-:Y:S05]  /*0fb0*/  BRA.U UP0, `(.L_x_21) ;  /* 0xfffffff500587547 */ /* 0x000fea000b83ffff */
.L_x_0:
[----:B0-----:R-:W0:Y:S08]  /*0fc0*/  LDC.64 R2, c[0x0][0x398] ;  /* 0x0000e600ff027b82 */ /* 0x001e300000000a00 */
[----:B------:R-:W1:Y:S01]  /*0fd0*/  LDC.64 R4, c[0x0][0x3a0] ;  /* 0x0000e800ff047b82 */ /* 0x000e620000000a00 */
[----:B0-----:R-:W-:-:S05]  /*0fe0*/  IMAD.WIDE R2, R16, 0x4, R2 ;  /* 0x0000000410027825 */ /* 0x001fca00078e0202 */
[----:B------:R-:W-:Y:S01]  /*0ff0*/  STG.E desc[UR12][R2.64], R0 ;  /* 0x0000000002007986 */ /* 0x000fe2000c10190c */
[----:B-1----:R-:W-:-:S05]  /*1000*/  IMAD.WIDE R16, R16, 0x4, R4 ;  /* 0x0000000410107825 */ /* 0x002fca00078e0204 */
[----:B------:R-:W-:Y:S01]  /*1010*/  STG.E desc[UR12][R16.64], R18 ;  /* 0x0000001210007986 */ /* 0x000fe2000c10190c */
[----:B------:R-:W-:Y:S05]  /*1020*/  EXIT ;  /* 0x000000000000794d */ /* 0x000fea0003800000 */
        .weak           $__internal_0_$__cuda_sm3x_div_rn_noftz_f32_slowpath
        .type           $__internal_0_$__cuda_sm3x_div_rn_noftz_f32_slowpath,@function
        .size           $__internal_0_$__cuda_sm3x_div_rn_noftz_f32_slowpath,(.L_x_73 - $__internal_0_$__cuda_sm3x_div_rn_noftz_f32_slowpath)
$__internal_0_$__cuda_sm3x_div_rn_noftz_f32_slowpath:
[----:B------:R-:W-:Y:S01]  /*1030*/  SHF.R.U32.HI R12, RZ, 0x17, R5 ;  /* 0x00000017ff0c7819 */ /* 0x000fe20000011605 */
[----:B------:R-:W-:Y:S01]  /*1040*/  BSSY.RECONVERGENT B1, `(.L_x_22) ;  /* 0x0000065000017945 */ /* 0x000fe20003800200 */
[--C-:B------:R-:W-:Y:S01]  /*1050*/  SHF.R.U32.HI R15, RZ, 0x17, R3.reuse ;  /* 0x00000017ff0f7819 */ /* 0x100fe20000011603 */
[----:B------:R-:W-:Y:S01]  /*1060*/  HFMA2 R33, -RZ, RZ, 3.390625, 0 ;  /* 0x42c80000ff217431 */ /* 0x000fe200000001ff */
[----:B------:R-:W-:Y:S01]  /*1070*/  LOP3.LUT R12, R12, 0xff, RZ, 0xc0, !PT ;  /* 0x000000ff0c0c7812 */ /* 0x000fe200078ec0ff */
[----:B------:R-:W-:Y:S01]  /*1080*/  IMAD.MOV.U32 R32, RZ, RZ, R3 ;  /* 0x000000ffff207224 */ /* 0x000fe200078e0003 */
[----:B------:R-:W-:-:S03]  /*1090*/  LOP3.LUT R15, R15, 0xff, RZ, 0xc0, !PT ;  /* 0x000000ff0f0f7812 */ /* 0x000fc600078ec0ff */
[----:B------:R-:W-:Y:S01]  /*10a0*/  VIADD R34, R12, 0xffffffff ;  /* 0xffffffff0c227836 */ /* 0x000fe20000000000 */
[----:B------:R-:W-:-:S04]  /*10b0*/  IADD3 R35, PT, PT, R15, -0x1, RZ ;  /* 0xffffffff0f237810 */ /* 0x000fc80007ffe0ff */
[----:B------:R-:W-:-:S04]  /*10c0*/  ISETP.GT.U32.AND P0, PT, R34, 0xfd, PT ;  /* 0x000000fd2200780c */ /* 0x000fc80003f04070 */
[----:B------:R-:W-:-:S13]  /*10d0*/  ISETP.GT.U32.OR P0, PT, R35, 0xfd, P0 ;  /* 0x000000fd2300780c */ /* 0x000fda0000704470 */
[----:B------:R-:W-:Y:S01]  /*10e0*/  @!P0 IMAD.MOV.U32 R2, RZ, RZ, RZ ;  /* 0x000000ffff028224 */ /* 0x000fe200078e00ff */
[----:B------:R-:W-:Y:S06]  /*10f0*/  @!P0 BRA `(.L_x_23) ;  /* 0x0000000000608947 */ /* 0x000fec0003800000 */
[----:B------:R-:W-:Y:S02]  /*1100*/  MOV R0, 0x42c80000 ;  /* 0x42c8000000007802 */ /* 0x000fe40000000f00 */
[----:B------:R-:W-:Y:S02]  /*1110*/  FSETP.GTU.FTZ.AND P0, PT, |R3|, +INF , PT ;  /* 0x7f8000000300780b */ /* 0x000fe40003f1c200 */
[----:B------:R-:W-:-:S04]  /*1120*/  FSETP.GTU.FTZ.AND P1, PT, |R0|, +INF , PT ;  /* 0x7f8000000000780b */ /* 0x000fc80003f3c200 */
[----:B------:R-:W-:-:S13]  /*1130*/  PLOP3.LUT P0, PT, P0, P1, PT, 0xf8, 0x8f ;  /* 0x00000000008f781c */ /* 0x000fda0000703f70 */
[----:B------:R-:W-:Y:S05]  /*1140*/  @P0 BRA `(.L_x_24) ;  /* 0x00000004004c0947 */ /* 0x000fea0003800000 */
[----:B------:R-:W-:-:S13]  /*1150*/  LOP3.LUT P0, RZ, R33, 0x7fffffff, R32, 0xc8, !PT ;  /* 0x7fffffff21ff7812 */ /* 0x000fda000780c820 */
[----:B------:R-:W-:Y:S05]  /*1160*/  @!P0 BRA `(.L_x_25) ;  /* 0x00000004003c8947 */ /* 0x000fea0003800000 */
[C---:B------:R-:W-:Y:S02]  /*1170*/  FSETP.NEU.FTZ.AND P2, PT, |R3|.reuse, +INF , PT ;  /* 0x7f8000000300780b */ /* 0x040fe40003f5d200 */
[----:B------:R-:W-:Y:S02]  /*1180*/  FSETP.NEU.FTZ.AND P1, PT, |R0|, +INF , PT ;  /* 0x7f8000000000780b */ /* 0x000fe40003f3d200 */
[----:B------:R-:W-:-:S11]  /*1190*/  FSETP.NEU.FTZ.AND P0, PT, |R3|, +INF , PT ;  /* 0x7f8000000300780b */ /* 0x000fd60003f1d200 */
[----:B------:R-:W-:Y:S05]  /*11a0*/  @!P1 BRA !P2, `(.L_x_25) ;  /* 0x00000004002c9947 */ /* 0x000fea0005000000 */
[----:B------:R-:W-:-:S04]  /*11b0*/  LOP3.LUT P2, RZ, R32, 0x7fffffff, RZ, 0xc0, !PT ;  /* 0x7fffffff20ff7812 */ /* 0x000fc8000784c0ff */
[----:B------:R-:W-:-:S13]  /*11c0*/  PLOP3.LUT P1, PT, P1, P2, PT, 0x2f, 0xf2 ;  /* 0x0000000000f2781c */ /* 0x000fda0000f24577 */
[----:B------:R-:W-:Y:S05]  /*11d0*/  @P1 BRA `(.L_x_26) ;  /* 0x0000000400181947 */ /* 0x000fea0003800000 */
[----:B------:R-:W-:-:S04]  /*11e0*/  LOP3.LUT P1, RZ, R33, 0x7fffffff, RZ, 0xc0, !PT ;  /* 0x7fffffff21ff7812 */ /* 0x000fc8000782c0ff */
[----:B------:R-:W-:-:S13]  /*11f0*/  PLOP3.LUT P0, PT, P0, P1, PT, 0x2f, 0xf2 ;  /* 0x0000000000f2781c */ /* 0x000fda0000702577 */
[----:B------:R-:W-:Y:S05]  /*1200*/  @P0 BRA `(.L_x_27) ;  /* 0x0000000400000947 */ /* 0x000fea0003800000 */
[----:B------:R-:W-:Y:S02]  /*1210*/  ISETP.GE.AND P0, PT, R35, RZ, PT ;  /* 0x000000ff2300720c */ /* 0x000fe40003f06270 */
[----:B------:R-:W-:-:S11]  /*1220*/  ISETP.GE.AND P1, PT, R34, RZ, PT ;  /* 0x000000ff2200720c */ /* 0x000fd60003f26270 */
[----:B------:R-:W-:Y:S01]  /*1230*/  @P0 IMAD.MOV.U32 R2, RZ, RZ, RZ ;  /* 0x000000ffff020224 */ /* 0x000fe200078e00ff */
[----:B------:R-:W-:Y:S01]  /*1240*/  @!P0 MOV R2, 0xffffffc0 ;  /* 0xffffffc000028802 */ /* 0x000fe20000000f00 */
[----:B------:R-:W-:Y:S01]  /*1250*/  @!P0 FFMA R32, R3, 1.84467440737095516160e+19, RZ ;  /* 0x5f80000003208823 */ /* 0x000fe200000000ff */
[----:B------:R-:W-:-:S03]  /*1260*/  @!P1 FFMA R33, R0, 1.84467440737095516160e+19, RZ ;  /* 0x5f80000000219823 */ /* 0x000fc600000000ff */
[----:B------:R-:W-:-:S07]  /*1270*/  @!P1 VIADD R2, R2, 0x40 ;  /* 0x0000004002029836 */ /* 0x000fce0000000000 */
.L_x_23:
[----:B------:R-:W-:Y:S01]  /*1280*/  LEA R0, R12, 0xc0800000, 0x17 ;  /* 0xc08000000c007811 */ /* 0x000fe200078eb8ff */
[----:B------:R-:W-:Y:S01]  /*1290*/  VIADD R3, R15, 0xffffff81 ;  /* 0xffffff810f037836 */ /* 0x000fe20000000000 */
[----:B------:R-:W-:Y:S02]  /*12a0*/  BSSY.RECONVERGENT B2, `(.L_x_28) ;  /* 0x0000035000027945 */ /* 0x000fe40003800200 */
[----:B------:R-:W-:Y:S01]  /*12b0*/  IADD3 R34, PT, PT, -R0, R33, RZ ;  /* 0x0000002100227210 */ /* 0x000fe20007ffe1ff */
[----:B------:R-:W-:-:S03]  /*12c0*/  IMAD R0, R3, -0x800000, R32 ;  /* 0xff80000003007824 */ /* 0x000fc600078e0220 */
[----:B------:R-:W0:Y:S01]  /*12d0*/  MUFU.RCP R36, R34 ;  /* 0x0000002200247308 */ /* 0x000e220000001000 */
[----:B------:R-:W-:-:S04]  /*12e0*/  FADD.FTZ R33, -R34, -RZ ;  /* 0x800000ff22217221 */ /* 0x000fc80000010100 */
[----:B0-----:R-:W-:-:S04]  /*12f0*/  FFMA R15, R36, R33, 1 ;  /* 0x3f800000240f7423 */ /* 0x001fc80000000021 */
[----:B------:R-:W-:-:S04]  /*1300*/  FFMA R15, R36, R15, R36 ;  /* 0x0000000f240f7223 */ /* 0x000fc80000000024 */
[----:B------:R-:W-:-:S04]  /*1310*/  FFMA R32, R0, R15, RZ ;  /* 0x0000000f00207223 */ /* 0x000fc800000000ff */
[----:B------:R-:W-:-:S04]  /*1320*/  FFMA R35, R33, R32, R0 ;  /* 0x0000002021237223 */ /* 0x000fc80000000000 */
[----:B------:R-:W-:Y:S01]  /*1330*/  FFMA R32, R15, R35, R32 ;  /* 0x000000230f207223 */ /* 0x000fe20000000020 */
[----:B------:R-:W-:-:S03]  /*1340*/  IADD3 R35, PT, PT, R3, 0x7f, -R12 ;  /* 0x0000007f03237810 */ /* 0x000fc60007ffe80c */
[----:B------:R-:W-:Y:S01]  /*1350*/  FFMA R33, R33, R32, R0 ;  /* 0x0000002021217223 */ /* 0x000fe20000000000 */
[----:B------:R-:W-:-:S03]  /*1360*/  IADD3 R35, PT, PT, R35, R2, RZ ;  /* 0x0000000223237210 */ /* 0x000fc60007ffe0ff */
[----:B------:R-:W-:-:S05]  /*1370*/  FFMA R0, R15, R33, R32 ;  /* 0x000000210f007223 */ /* 0x000fca0000000020 */
[----:B------:R-:W-:-:S04]  /*1380*/  SHF.R.U32.HI R3, RZ, 0x17, R0 ;  /* 0x00000017ff037819 */ /* 0x000fc80000011600 */
[----:B------:R-:W-:-:S05]  /*1390*/  LOP3.LUT R3, R3, 0xff, RZ, 0xc0, !PT ;  /* 0x000000ff03037812 */ /* 0x000fca00078ec0ff */
[----:B------:R-:W-:-:S05]  /*13a0*/  IMAD.IADD R3, R3, 0x1, R35 ;  /* 0x0000000103037824 */ /* 0x000fca00078e0223 */
[----:B------:R-:W-:-:S04]  /*13b0*/  IADD3 R2, PT, PT, R3, -0x1, RZ ;  /* 0xffffffff03027810 */ /* 0x000fc80007ffe0ff */
[----:B------:R-:W-:-:S13]  /*13c0*/  ISETP.GE.U32.AND P0, PT, R2, 0xfe, PT ;  /* 0x000000fe0200780c */ /* 0x000fda0003f06070 */
[----:B------:R-:W-:Y:S05]  /*13d0*/  @!P0 BRA `(.L_x_29) ;  /* 0x0000000000808947 */ /* 0x000fea0003800000 */
[----:B------:R-:W-:-:S13]  /*13e0*/  ISETP.GT.AND P0, PT, R3, 0xfe, PT ;  /* 0x000000fe0300780c */ /* 0x000fda0003f04270 */
[----:B------:R-:W-:Y:S05]  /*13f0*/  @P0 BRA `(.L_x_30) ;  /* 0x00000000006c0947 */ /* 0x000fea0003800000 */
[----:B------:R-:W-:-:S13]  /*1400*/  ISETP.GE.AND P0, PT, R3, 0x1, PT ;  /* 0x000000010300780c */ /* 0x000fda0003f06270 */
[----:B------:R-:W-:Y:S05]  /*1410*/  @P0 BRA `(.L_x_31) ;  /* 0x0000000000740947 */ /* 0x000fea0003800000 */
[----:B------:R-:W-:Y:S02]  /*1420*/  ISETP.GE.AND P0, PT, R3, -0x18, PT ;  /* 0xffffffe80300780c */ /* 0x000fe40003f06270 */
[----:B------:R-:W-:-:S11]  /*1430*/  LOP3.LUT R0, R0, 0x80000000, RZ, 0xc0, !PT ;  /* 0x8000000000007812 */ /* 0x000fd600078ec0ff */
[----:B------:R-:W-:Y:S05]  /*1440*/  @!P0 BRA `(.L_x_31) ;  /* 0x0000000000688947 */ /* 0x000fea0003800000 */
[-CC-:B------:R-:W-:Y:S01]  /*1450*/  FFMA.RZ R2, R15, R33.reuse, R32.reuse ;  /* 0x000000210f027223 */ /* 0x180fe2000000c020 */
[C---:B------:R-:W-:Y:S02]  /*1460*/  ISETP.NE.AND P2, PT, R3.reuse, RZ, PT ;  /* 0x000000ff0300720c */ /* 0x040fe40003f45270 */
[----:B------:R-:W-:Y:S02]  /*1470*/  ISETP.NE.AND P1, PT, R3, RZ, PT ;  /* 0x000000ff0300720c */ /* 0x000fe40003f25270 */
[----:B------:R-:W-:Y:S01]  /*1480*/  LOP3.LUT R12, R2, 0x7fffff, RZ, 0xc0, !PT ;  /* 0x007fffff020c7812 */ /* 0x000fe200078ec0ff */
[CCC-:B------:R-:W-:Y:S01]  /*1490*/  FFMA.RP R2, R15.reuse, R33.reuse, R32.reuse ;  /* 0x000000210f027223 */ /* 0x1c0fe20000008020 */
[----:B------:R-:W-:Y:S01]  /*14a0*/  FFMA.RM R15, R15, R33, R32 ;  /* 0x000000210f0f7223 */ /* 0x000fe20000004020 */
[C---:B------:R-:W-:Y:S01]  /*14b0*/  VIADD R33, R3.reuse, 0x20 ;  /* 0x0000002003217836 */ /* 0x040fe20000000000 */
[----:B------:R-:W-:Y:S02]  /*14c0*/  LOP3.LUT R12, R12, 0x800000, RZ, 0xfc, !PT ;  /* 0x008000000c0c7812 */ /* 0x000fe400078efcff */
[----:B------:R-:W-:-:S02]  /*14d0*/  IADD3 R3, PT, PT, -R3, RZ, RZ ;  /* 0x000000ff03037210 */ /* 0x000fc40007ffe1ff */
[----:B------:R-:W-:Y:S02]  /*14e0*/  SHF.L.U32 R33, R12, R33, RZ ;  /* 0x000000210c217219 */ /* 0x000fe400000006ff */
[----:B------:R-:W-:Y:S02]  /*14f0*/  FSETP.NEU.FTZ.AND P0, PT, R2, R15, PT ;  /* 0x0000000f0200720b */ /* 0x000fe40003f1d000 */
[----:B------:R-:W-:Y:S02]  /*1500*/  SEL R3, R3, RZ, P2 ;  /* 0x000000ff03037207 */ /* 0x000fe40001000000 */
[----:B------:R-:W-:Y:S02]  /*1510*/  ISETP.NE.AND P1, PT, R33, RZ, P1 ;  /* 0x000000ff2100720c */ /* 0x000fe40000f25270 */
[----:B------:R-:W-:Y:S02]  /*1520*/  SHF.R.U32.HI R3, RZ, R3, R12 ;  /* 0x00000003ff037219 */ /* 0x000fe4000001160c */
[----:B------:R-:W-:-:S02]  /*1530*/  PLOP3.LUT P0, PT, P0, P1, PT, 0xf8, 0x8f ;  /* 0x00000000008f781c */ /* 0x000fc40000703f70 */
[----:B------:R-:W-:Y:S02]  /*1540*/  SHF.R.U32.HI R15, RZ, 0x1, R3 ;  /* 0x00000001ff0f7819 */ /* 0x000fe40000011603 */
[----:B------:R-:W-:-:S04]  /*1550*/  SEL R2, RZ, 0x1, !P0 ;  /* 0x00000001ff027807 */ /* 0x000fc80004000000 */
[----:B------:R-:W-:-:S04]  /*1560*/  LOP3.LUT R2, R2, 0x1, R15, 0xf8, !PT ;  /* 0x0000000102027812 */ /* 0x000fc800078ef80f */
[----:B------:R-:W-:-:S05]  /*1570*/  LOP3.LUT R2, R2, R3, RZ, 0xc0, !PT ;  /* 0x0000000302027212 */ /* 0x000fca00078ec0ff */
[----:B------:R-:W-:-:S05]  /*1580*/  IMAD.IADD R15, R15, 0x1, R2 ;  /* 0x000000010f0f7824 */ /* 0x000fca00078e0202 */
[----:B------:R-:W-:Y:S01]  /*1590*/  LOP3.LUT R0, R15, R0, RZ, 0xfc, !PT ;  /* 0x000000000f007212 */ /* 0x000fe200078efcff */
[----:B------:R-:W-:Y:S06]  /*15a0*/  BRA `(.L_x_31) ;  /* 0x0000000000107947 */ /* 0x000fec0003800000 */
.L_x_30:
[----:B------:R-:W-:-:S04]  /*15b0*/  LOP3.LUT R0, R0, 0x80000000, RZ, 0xc0, !PT ;  /* 0x8000000000007812 */ /* 0x000fc800078ec0ff */
[----:B------:R-:W-:Y:S01]  /*15c0*/  LOP3.LUT R0, R0, 0x7f800000, RZ, 0xfc, !PT ;  /* 0x7f80000000007812 */ /* 0x000fe200078efcff */
[----:B------:R-:W-:Y:S06]  /*15d0*/  BRA `(.L_x_31) ;  /* 0x0000000000047947 */ /* 0x000fec0003800000 */
.L_x_29:
[----:B------:R-:W-:-:S07]  /*15e0*/  LEA R0, R35, R0, 0x17 ;  /* 0x0000000023007211 */ /* 0x000fce00078eb8ff */
.L_x_31:
[----:B------:R-:W-:Y:S05]  /*15f0*/  BSYNC.RECONVERGENT B2 ;  /* 0x0000000000027941 */ /* 0x000fea0003800200 */
.L_x_28:
[----:B------:R-:W-:Y:S05]  /*1600*/  BRA `(.L_x_32) ;  /* 0x0000000000207947 */ /* 0x000fea0003800000 */
.L_x_27:
[----:B------:R-:W-:-:S04]  /*1610*/  LOP3.LUT R0, R33, 0x80000000, R32, 0x48, !PT ;  /* 0x8000000021007812 */ /* 0x000fc800078e4820 */
[----:B------:R-:W-:Y:S01]  /*1620*/  LOP3.LUT R0, R0, 0x7f800000, RZ, 0xfc, !PT ;  /* 0x7f80000000007812 */ /* 0x000fe200078efcff */
[----:B------:R-:W-:Y:S06]  /*1630*/  BRA `(.L_x_32) ;  /* 0x0000000000147947 */ /* 0x000fec0003800000 */
.L_x_26:
[----:B------:R-:W-:Y:S01]  /*1640*/  LOP3.LUT R0, R33, 0x80000000, R32, 0x48, !PT ;  /* 0x8000000021007812 */ /* 0x000fe200078e4820 */
[----:B------:R-:W-:Y:S06]  /*1650*/  BRA `(.L_x_32) ;  /* 0x00000000000c7947 */ /* 0x000fec0003800000 */
.L_x_25:
[----:B------:R-:W0:Y:S01]  /*1660*/  MUFU.RSQ R0, -QNAN ;  /* 0xffc0000000007908 */ /* 0x000e220000001400 */
[----:B------:R-:W-:Y:S05]  /*1670*/  BRA `(.L_x_32) ;  /* 0x0000000000047947 */ /* 0x000fea0003800000 */
.L_x_24:
[----:B------:R-:W-:-:S07]  /*1680*/  FADD.FTZ R0, R3, R0 ;  /* 0x0000000003007221 */ /* 0x000fce0000010000 */
.L_x_32:
[----:B------:R-:W-:Y:S05]  /*1690*/  BSYNC.RECONVERGENT B1 ;  /* 0x0000000000017941 */ /* 0x000fea0003800200 */
.L_x_22:
[----:B------:R-:W-:Y:S02]  /*16a0*/  HFMA2 R3, -RZ, RZ, 0, 0 ;  /* 0x00000000ff037431 */ /* 0x000fe400000001ff */
[----:B------:R-:W-:-:S04]  /*16b0*/  IMAD.MOV.U32 R2, RZ, RZ, R14 ;  /* 0x000000ffff027224 */ /* 0x000fc800078e000e */
[----:B0-----:R-:W-:Y:S05]  /*16c0*/  RET.REL.NODEC R2 `(find_feature_matches_tiled) ;  /* 0xffffffe8024c7950 */ /* 0x001fea0003c3ffff */
.L_x_33:
[----:B------:R-:W-:-:S00]  /*16d0*/  BRA `(.L_x_33) ;  /* 0xfffffffc00fc7947 */ /* 0x000fc0000383ffff */
[----:B------:R-:W-:-:S00]  /*16e0*/  NOP ;  /* 0x0000000000007918 */ /* 0x000fc00000000000 */
        /* <DEDUP_REMOVED lines=9> */
.L_x_73:


//--------------------- .text.find_feature_matches --------------------------
	.section	.text.find_feature_matches,"ax",@progbits
	.align	128
        .global         find_feature_matches
        .type           find_feature_matches,@function
        .size           find_feature_matches,(.L_x_74 - find_feature_matches)
        .other          find_feature_matches,@"STO_CUDA_ENTRY STV_DEFAULT"
find_feature_matches:
.text.find_feature_matches:
[----:B------:R-:W-:Y:S01]  /*0000*/  LDC R1, c[0x0][0x37c] ;  /* 0x0000df00ff017b82 */ /* 0x000fe20000000800 */
[----:B------:R-:W0:Y:S07]  /*0010*/  S2R R3, SR_TID.X ;  /* 0x0000000000037919 */ /* 0x000e2e0000002100 */
[----:B------:R-:W0:Y:S08]  /*0020*/  S2UR UR4, SR_CTAID.X ;  /* 0x00000000000479c3 */ /* 0x000e300000002500 */
[----:B------:R-:W0:Y:S08]  /*0030*/  LDC R12, c[0x0][0x360] ;  /* 0x0000d800ff0c7b82 */ /* 0x000e300000000800 */
[----:B------:R-:W1:Y:S01]  /*0040*/  LDC R27, c[0x0][0x390] ;  /* 0x0000e400ff1b7b82 */ /* 0x000e620000000800 */
[----:B0-----:R-:W-:-:S05]  /*0050*/  IMAD R12, R12, UR4, R3 ;  /* 0x000000040c0c7c24 */ /* 0x001fca000f8e0203 */
[----:B-1----:R-:W-:-:S13]  /*0060*/  ISETP.GE.AND P0, PT, R12, R27, PT ;  /* 0x0000001b0c00720c */ /* 0x002fda0003f06270 */
[----:B------:R-:W-:Y:S05]  /*0070*/  @P0 EXIT ;  /* 0x000000000000094d */ /* 0x000fea0003800000 */
[----:B------:R-:W0:Y:S01]  /*0080*/  LDCU UR6, c[0x0][0x394] ;  /* 0x00007280ff0677ac */ /* 0x000e220008000800 */
[----:B------:R-:W-:Y:S01]  /*0090*/  MOV R13, 0xffffffff ;  /* 0xffffffff000d7802 */ /* 0x000fe20000000f00 */
[----:B------:R-:W1:Y:S01]  /*00a0*/  LDCU UR7, c[0x0][0x3a8] ;  /* 0x00007500ff0777ac */ /* 0x000e620008000800 */
[----:B------:R-:W2:Y:S01]  /*00b0*/  LDCU.64 UR4, c[0x0][0x358] ;  /* 0x00006b00ff0477ac */ /* 0x000ea20008000a00 */
[----:B0-----:R-:W-:Y:S01]  /*00c0*/  UISETP.GE.AND UP0, UPT, UR6, 0x1, UPT ;  /* 0x000000010600788c */ /* 0x001fe2000bf06270 */
[----:B-1----:R-:W-:-:S08]  /*00d0*/  IMAD.U32 R14, RZ, RZ, UR7 ;  /* 0x00000007ff0e7e24 */ /* 0x002fd0000f8e00ff */
[----:B--2---:R-:W-:Y:S05]  /*00e0*/  BRA.U !UP0, `(.L_x_34) ;  /* 0x0000000908347547 */ /* 0x004fea000b800000 */
        /* <DEDUP_REMOVED lines=15> */
[----:B------:R-:W-:Y:S01]  /*01e0*/  MOV R13, 0xffffffff ;  /* 0xffffffff000d7802 */ /* 0x000fe20000000f00 */
[----:B------:R-:W-:-:S07]  /*01f0*/  IMAD.MOV.U32 R22, RZ, RZ, RZ ;  /* 0x000000ffff167224 */ /* 0x000fce00078e00ff */
.L_x_51:
[----:B0-----:R-:W0:Y:S08]  /*0200*/  LDC R2, c[0x0][0x394] ;  /* 0x0000e500ff027b82 */ /* 0x001e300000000800 */
[----:B------:R-:W1:Y:S01]  /*0210*/  LDC.64 R10, c[0x0][0x388] ;  /* 0x0000e200ff0a7b82 */ /* 0x000e620000000a00 */
[----:B0-----:R-:W-:-:S05]  /*0220*/  IADD3 R27, PT, PT, R22, R2, RZ ;  /* 0x00000002161b7210 */ /* 0x001fca0007ffe0ff */
[----:B------:R-:W-:Y:S02]  /*0230*/  IMAD.IADD R3, R27, 0x1, R2 ;  /* 0x000000011b037824 */ /* 0x000fe400078e0202 */
[----:B-1----:R-:W-:-:S03]  /*0240*/  IMAD.WIDE.U32 R24, R22, 0x4, R10 ;  /* 0x0000000416187825 */ /* 0x002fc600078e000a */
[----:B------:R-:W-:Y:S02]  /*0250*/  IADD3 R5, PT, PT, R3, R2, RZ ;  /* 0x0000000203057210 */ /* 0x000fe40007ffe0ff */
[----:B------:R-:W2:Y:S01]  /*0260*/  LDG.E R0, desc[UR4][R24.64] ;  /* 0x0000000418007981 */ /* 0x000ea2000c1e1900 */
[----:B------:R-:W-:-:S04]  /*0270*/  IMAD.WIDE.U32 R26, R27, 0x4, R10 ;  /* 0x000000041b1a7825 */ /* 0x000fc800078e000a */
[----:B------:R-:W-:Y:S01]  /*0280*/  IMAD.IADD R7, R5, 0x1, R2 ;  /* 0x0000000105077824 */ /* 0x000fe200078e0202 */
[----:B-----5:R0:W5:Y:S04]  /*0290*/  LDG.E R23, desc[UR4][R26.64] ;  /* 0x000000041a177981 */ /* 0x020168000c1e1900 */
[----:B------:R-:W-:Y:S01]  /*02a0*/  IADD3 R9, PT, PT, R7, R2, RZ ;  /* 0x0000000207097210 */ /* 0x000fe20007ffe0ff */
[----:B------:R-:W-:-:S04]  /*02b0*/  IMAD.WIDE.U32 R4, R5, 0x4, R10 ;  /* 0x0000000405047825 */ /* 0x000fc800078e000a */
[----:B------:R-:W-:Y:S02]  /*02c0*/  IMAD.IADD R29, R9, 0x1, R2 ;  /* 0x00000001091d7824 */ /* 0x000fe400078e0202 */
[----:B------:R-:W-:-:S04]  /*02d0*/  IMAD.WIDE.U32 R2, R3, 0x4, R10 ;  /* 0x0000000403027825 */ /* 0x000fc800078e000a */
[----:B0-----:R-:W-:Y:S01]  /*02e0*/  HFMA2 R27, -RZ, RZ, 1.0341796875, -112.625 ;  /* 0x3c23d70aff1b7431 */ /* 0x001fe200000001ff */
[----:B------:R-:W5:Y:S01]  /*02f0*/  LDG.E R5, desc[UR4][R4.64] ;  /* 0x0000000404057981 */ /* 0x000f62000c1e1900 */
[----:B------:R-:W-:-:S03]  /*0300*/  IMAD.WIDE.U32 R6, R7, 0x4, R10 ;  /* 0x0000000407067825 */ /* 0x000fc600078e000a */
[----:B------:R0:W5:Y:S01]  /*0310*/  LDG.E R24, desc[UR4][R2.64] ;  /* 0x0000000402187981 */ /* 0x000162000c1e1900 */
[----:B------:R-:W-:-:S03]  /*0320*/  IMAD.WIDE.U32 R8, R9, 0x4, R10 ;  /* 0x0000000409087825 */ /* 0x000fc600078e000a */
[----:B------:R1:W5:Y:S01]  /*0330*/  LDG.E R6, desc[UR4][R6.64] ;  /* 0x0000000406067981 */ /* 0x000362000c1e1900 */
[----:B------:R-:W-:-:S03]  /*0340*/  IMAD.WIDE.U32 R10, R29, 0x4, R10 ;  /* 0x000000041d0a7825 */ /* 0x000fc600078e000a */
[----:B------:R1:W5:Y:S04]  /*0350*/  LDG.E R9, desc[UR4][R8.64] ;  /* 0x0000000408097981 */ /* 0x000368000c1e1900 */
[----:B------:R1:W5:Y:S01]  /*0360*/  LDG.E R10, desc[UR4][R10.64] ;  /* 0x000000040a0a7981 */ /* 0x000362000c1e1900 */
[----:B------:R-:W-:-:S04]  /*0370*/  IMAD.MOV.U32 R25, RZ, RZ, 0x42c80000 ;  /* 0x42c80000ff197424 */ /* 0x000fc800078e00ff */
[----:B------:R-:W-:-:S04]  /*0380*/  FFMA R26, R27, -R25, 1 ;  /* 0x3f8000001b1a7423 */ /* 0x000fc80000000819 */
[----:B------:R-:W-:Y:S01]  /*0390*/  FFMA R27, R26, R27, 0.0099999997764825820923 ;  /* 0x3c23d70a1a1b7423 */ /* 0x000fe2000000001b */
[----:B------:R-:W-:Y:S01]  /*03a0*/  BSSY.RECONVERGENT B0, `(.L_x_35) ;  /* 0x000000a000007945 */ /* 0x000fe20003800200 */
[----:B--2---:R-:W-:-:S04]  /*03b0*/  FADD R0, R15, -R0 ;  /* 0x800000000f007221 */ /* 0x004fc80000000000 */
[----:B------:R-:W2:Y:S01]  /*03c0*/  FCHK P0, R0, 100 ;  /* 0x42c8000000007902 */ /* 0x000ea20000000000 */
[----:B0-----:R-:W-:-:S04]  /*03d0*/  FFMA R2, R0, R27, RZ ;  /* 0x0000001b00027223 */ /* 0x001fc800000000ff */
[----:B------:R-:W-:-:S04]  /*03e0*/  FFMA R4, R2, -100, R0 ;  /* 0xc2c8000002047823 */ /* 0x000fc80000000000 */
[----:B------:R-:W-:Y:S01]  /*03f0*/  FFMA R4, R27, R4, R2 ;  /* 0x000000041b047223 */ /* 0x000fe20000000002 */
[----:B-12---:R-:W-:Y:S06]  /*0400*/  @!P0 BRA `(.L_x_36) ;  /* 0x00000000000c8947 */ /* 0x006fec0003800000 */
[----:B------:R-:W-:-:S07]  /*0410*/  MOV R7, 0x430 ;  /* 0x0000043000077802 */ /* 0x000fce0000000f00 */
[----:B-----5:R-:W-:Y:S05]  /*0420*/  CALL.REL.NOINC `($__internal_1_$__cuda_sm3x_div_rn_noftz_f32_slowpath) ;  /* 0x0000000400807944 */ /* 0x020fea0003c00000 */
[----:B------:R-:W-:-:S07]  /*0430*/  MOV R4, R0 ;  /* 0x0000000000047202 */ /* 0x000fce0000000f00 */
.L_x_36:
[----:B------:R-:W-:Y:S05]  /*0440*/  BSYNC.RECONVERGENT B0 ;  /* 0x0000000000007941 */ /* 0x000fea0003800200 */
.L_x_35:
[----:B-----5:R-:W-:Y:S01]  /*0450*/  FADD R8, R16, -R23 ;  /* 0x8000001710087221 */ /* 0x020fe20000000000 */
[----:B------:R-:W-:Y:S01]  /*0460*/  IMAD.MOV.U32 R0, RZ, RZ, 0x3c23d70a ;  /* 0x3c23d70aff007424 */ /* 0x000fe200078e00ff */
[----:B------:R-:W-:Y:S02]  /*0470*/  BSSY.RECONVERGENT B0, `(.L_x_37) ;  /* 0x000000b000007945 */ /* 0x000fe40003800200 */
[----:B------:R-:W0:Y:S01]  /*0480*/  FCHK P0, R8, 100 ;  /* 0x42c8000008007902 */ /* 0x000e220000000000 */
[----:B------:R-:W-:-:S04]  /*0490*/  FFMA R3, R0, -R25, 1 ;  /* 0x3f80000000037423 */ /* 0x000fc80000000819 */
[----:B------:R-:W-:-:S04]  /*04a0*/  FFMA R0, R3, R0, 0.0099999997764825820923 ;  /* 0x3c23d70a03007423 */ /* 0x000fc80000000000 */
[----:B------:R-:W-:-:S04]  /*04b0*/  FFMA R3, R0, R8, RZ ;  /* 0x0000000800037223 */ /* 0x000fc800000000ff */
[----:B------:R-:W-:-:S04]  /*04c0*/  FFMA R2, R3, -100, R8 ;  /* 0xc2c8000003027823 */ /* 0x000fc80000000008 */
[----:B------:R-:W-:Y:S01]  /*04d0*/  FFMA R0, R0, R2, R3 ;  /* 0x0000000200007223 */ /* 0x000fe20000000003 */
[----:B0-----:R-:W-:Y:S06]  /*04e0*/  @!P0 BRA `(.L_x_38) ;  /* 0x00000000000c8947 */ /* 0x001fec0003800000 */
[----:B------:R-:W-:Y:S02]  /*04f0*/  MOV R0, R8 ;  /* 0x0000000800007202 */ /* 0x000fe40000000f00 */
[----:B------:R-:W-:-:S07]  /*0500*/  MOV R7, 0x520 ;  /* 0x0000052000077802 */ /* 0x000fce0000000f00 */
[----:B------:R-:W-:Y:S05]  /*0510*/  CALL.REL.NOINC `($__internal_1_$__cuda_sm3x_div_rn_noftz_f32_slowpath) ;  /* 0x0000000400447944 */ /* 0x000fea0003c00000 */
.L_x_38:
[----:B------:R-:W-:Y:S05]  /*0520*/  BSYNC.RECONVERGENT B0 ;  /* 0x0000000000007941 */ /* 0x000fea0003800200 */
.L_x_37:
        /* <DEDUP_REMOVED lines=12> */
.L_x_44:
[----:B------:R-:W-:-:S04]  /*05f0*/  FADD R24, R24, -6.28318023681640625 ;  /* 0xc0c90fd018187421 */ /* 0x000fc80000000000 */
[----:B------:R-:W-:-:S04]  /*0600*/  FADD R24, R24, -6.28318023681640625 ;  /* 0xc0c90fd018187421 */ /* 0x000fc80000000000 */
[----:B------:R-:W-:-:S04]  /*0610*/  FADD R24, R24, -6.28318023681640625 ;  /* 0xc0c90fd018187421 */ /* 0x000fc80000000000 */
[----:B------:R-:W-:-:S05]  /*0620*/  FADD R24, R24, -6.28318023681640625 ;  /* 0xc0c90fd018187421 */ /* 0x000fca0000000000 */
[----:B------:R-:W-:-:S13]  /*0630*/  FSETP.GT.AND P0, PT, R24, 21.991130828857421875, PT ;  /* 0x41afedd61800780b */ /* 0x000fda0003f04000 */
[----:B------:R-:W-:Y:S05]  /*0640*/  @P0 BRA `(.L_x_44) ;  /* 0xfffffffc00e80947 */ /* 0x000fea000383ffff */
[----:B------:R-:W-:Y:S05]  /*0650*/  BSYNC.RECONVERGENT B2 ;  /* 0x0000000000027941 */ /* 0x000fea0003800200 */
.L_x_43:
[----:B------:R-:W-:-:S13]  /*0660*/  PLOP3.LUT P0, PT, PT, PT, PT, 0x8, 0x80 ;  /* 0x000000000080781c */ /* 0x000fda0003f0e170 */
.L_x_42:
[----:B------:R-:W-:Y:S05]  /*0670*/  BSYNC.RECONVERGENT B1 ;  /* 0x0000000000017941 */ /* 0x000fea0003800200 */
.L_x_41:
[----:B------:R-:W-:-:S05]  /*0680*/  FADD R0, R24, -6.28318023681640625 ;  /* 0xc0c90fd018007421 */ /* 0x000fca0000000000 */
[----:B------:R-:W-:-:S13]  /*0690*/  FSETP.GT.AND P1, PT, R0, 3.141590118408203125, PT ;  /* 0x40490fd00000780b */ /* 0x000fda0003f24000 */
[----:B------:R-:W-:Y:S01]  /*06a0*/  @P1 FADD R24, R0, -6.28318023681640625 ;  /* 0xc0c90fd000181421 */ /* 0x000fe20000000000 */
[----:B------:R-:W-:-:S04]  /*06b0*/  @P1 PLOP3.LUT P0, PT, PT, PT, PT, 0x8, 0x80 ;  /* 0x000000000080181c */ /* 0x000fc80003f0e170 */
[----:B------:R-:W-:-:S13]  /*06c0*/  FSETP.GT.OR P0, PT, R24, 3.141590118408203125, P0 ;  /* 0x40490fd01800780b */ /* 0x000fda0000704400 */
[----:B------:R-:W-:-:S07]  /*06d0*/  @P0 FADD R24, R24, -6.28318023681640625 ;  /* 0xc0c90fd018180421 */ /* 0x000fce0000000000 */
.L_x_40:
[----:B------:R-:W-:Y:S05]  /*06e0*/  BSYNC.RECONVERGENT B0 ;  /* 0x0000000000007941 */ /* 0x000fea0003800200 */
.L_x_39:
        /* <DEDUP_REMOVED lines=9> */
.L_x_50:
[----:B------:R-:W-:-:S04]  /*0780*/  FADD R24, R24, 6.28318023681640625 ;  /* 0x40c90fd018187421 */ /* 0x000fc80000000000 */
[----:B------:R-:W-:-:S04]  /*0790*/  FADD R24, R24, 6.28318023681640625 ;  /* 0x40c90fd018187421 */ /* 0x000fc80000000000 */
[----:B------:R-:W-:-:S04]  /*07a0*/  FADD R24, R24, 6.28318023681640625 ;  /* 0x40c90fd018187421 */ /* 0x000fc80000000000 */
[----:B------:R-:W-:-:S05]  /*07b0*/  FADD R24, R24, 6.28318023681640625 ;  /* 0x40c90fd018187421 */ /* 0x000fca0000000000 */
[----:B------:R-:W-:-:S13]  /*07c0*/  FSETP.GEU.AND P0, PT, R24, -21.991130828857421875, PT ;  /* 0xc1afedd61800780b */ /* 0x000fda0003f0e000 */
[----:B------:R-:W-:Y:S05]  /*07d0*/  @!P0 BRA `(.L_x_50) ;  /* 0xfffffffc00e88947 */ /* 0x000fea000383ffff */
[----:B------:R-:W-:Y:S05]  /*07e0*/  BSYNC.RECONVERGENT B2 ;  /* 0x0000000000027941 */ /* 0x000fea0003800200 */
.L_x_49:
[----:B------:R-:W-:-:S13]  /*07f0*/  PLOP3.LUT P0, PT, PT, PT, PT, 0x8, 0x80 ;  /* 0x000000000080781c */ /* 0x000fda0003f0e170 */
.L_x_48:
[----:B------:R-:W-:Y:S05]  /*0800*/  BSYNC.RECONVERGENT B1 ;  /* 0x0000000000017941 */ /* 0x000fea0003800200 */
.L_x_47:
[----:B------:R-:W-:-:S05]  /*0810*/  FADD R0, R24, 6.28318023681640625 ;  /* 0x40c90fd018007421 */ /* 0x000fca0000000000 */
[----:B------:R-:W-:-:S13]  /*0820*/  FSETP.GEU.AND P1, PT, R0, -3.141590118408203125, PT ;  /* 0xc0490fd00000780b */ /* 0x000fda0003f2e000 */
[----:B------:R-:W-:Y:S01]  /*0830*/  @!P1 FADD R24, R0, 6.28318023681640625 ;  /* 0x40c90fd000189421 */ /* 0x000fe20000000000 */
[----:B------:R-:W-:-:S04]  /*0840*/  @!P1 PLOP3.LUT P0, PT, PT, PT, PT, 0x8, 0x80 ;  /* 0x000000000080981c */ /* 0x000fc80003f0e170 */
[----:B------:R-:W-:-:S13]  /*0850*/  FSETP.LT.OR P0, PT, R24, -3.141590118408203125, P0 ;  /* 0xc0490fd01800780b */ /* 0x000fda0000701400 */
[----:B------:R-:W-:-:S07]  /*0860*/  @P0 FADD R24, R24, 6.28318023681640625 ;  /* 0x40c90fd018180421 */ /* 0x000fce0000000000 */
.L_x_46:
[----:B------:R-:W-:Y:S05]  /*0870*/  BSYNC.RECONVERGENT B0 ;  /* 0x0000000000007941 */ /* 0x000fea0003800200 */
.L_x_45:
[----:B------:R-:W-:Y:S01]  /*0880*/  FADD R6, R19, -R6 ;  /* 0x8000000613067221 */ /* 0x000fe20000000000 */
[----:B------:R-:W-:Y:S01]  /*0890*/  FMUL R24, R24, R24 ;  /* 0x0000001818187220 */ /* 0x000fe20000400000 */
[----:B------:R-:W-:Y:S01]  /*08a0*/  FADD R5, R18, -R5 ;  /* 0x8000000512057221 */ /* 0x000fe20000000000 */
[----:B------:R-:W-:Y:S01]  /*08b0*/  FADD R9, R20, -R9 ;  /* 0x8000000914097221 */ /* 0x000fe20000000000 */
[----:B------:R-:W-:Y:S01]  /*08c0*/  FMUL R6, R6, R6 ;  /* 0x0000000606067220 */ /* 0x000fe20000400000 */
[----:B------:R-:W-:Y:S01]  /*08d0*/  FMUL R3, R24, 0.40000000596046447754 ;  /* 0x3ecccccd18037820 */ /* 0x000fe20000400000 */
[----:B------:R-:W-:Y:S01]  /*08e0*/  FADD R10, R21, -R10 ;  /* 0x8000000a150a7221 */ /* 0x000fe20000000000 */
[----:B------:R-:W0:Y:S01]  /*08f0*/  LDCU UR6, c[0x0][0x394] ;  /* 0x00007280ff0677ac */ /* 0x000e220008000800 */
[----:B------:R-:W-:Y:S01]  /*0900*/  FFMA R6, R5, R5, R6 ;  /* 0x0000000505067223 */ /* 0x000fe20000000006 */
[----:B------:R-:W-:Y:S01]  /*0910*/  FFMA R3, R4, 0.20000000298023223877, R3 ;  /* 0x3e4ccccd04037823 */ /* 0x000fe20000000003 */
[----:B------:R-:W-:-:S02]  /*0920*/  FMUL R10, R10, R10 ;  /* 0x0000000a0a0a7220 */ /* 0x000fc40000400000 */
[----:B------:R-:W-:-:S04]  /*0930*/  FFMA R6, R9, R9, R6 ;  /* 0x0000000909067223 */ /* 0x000fc80000000006 */
[----:B------:R-:W-:-:S04]  /*0940*/  FFMA R3, R6, 0.30000001192092895508, R3 ;  /* 0x3e99999a06037823 */ /* 0x000fc80000000003 */
[----:B------:R-:W-:-:S05]  /*0950*/  FFMA R3, R10, 0.10000000149011611938, R3 ;  /* 0x3dcccccd0a037823 */ /* 0x000fca0000000003 */
[----:B------:R-:W-:-:S04]  /*0960*/  FSETP.GEU.AND P0, PT, R3, R14, PT ;  /* 0x0000000e0300720b */ /* 0x000fc80003f0e000 */
[C---:B------:R-:W-:Y:S01]  /*0970*/  SEL R13, R22.reuse, R13, !P0 ;  /* 0x0000000d160d7207 */ /* 0x040fe20004000000 */
[----:B------:R-:W-:Y:S01]  /*0980*/  VIADD R22, R22, 0x1 ;  /* 0x0000000116167836 */ /* 0x000fe20000000000 */
[----:B------:R-:W-:-:S04]  /*0990*/  FSEL R14, R3, R14, !P0 ;  /* 0x0000000e030e7208 */ /* 0x000fc80004000000 */
[----:B0-----:R-:W-:-:S13]  /*09a0*/  ISETP.NE.AND P1, PT, R22, UR6, PT ;  /* 0x0000000616007c0c */ /* 0x001fda000bf25270 */
[----:B------:R-:W-:Y:S05]  /*09b0*/  @P1 BRA `(.L_x_51) ;  /* 0xfffffff800101947 */ /* 0x000fea000383ffff */
.L_x_34:
[----:B------:R-:W0:Y:S08]  /*09c0*/  LDC.64 R2, c[0x0][0x398] ;  /* 0x0000e600ff027b82 */ /* 0x000e300000000a00 */
[----:B------:R-:W1:Y:S01]  /*09d0*/  LDC.64 R4, c[0x0][0x3a0] ;  /* 0x0000e800ff047b82 */ /* 0x000e620000000a00 */
[----:B0-----:R-:W-:-:S05]  /*09e0*/  IMAD.WIDE R2, R12, 0x4, R2 ;  /* 0x000000040c027825 */ /* 0x001fca00078e0202 */
[----:B------:R-:W-:Y:S01]  /*09f0*/  STG.E desc[UR4][R2.64], R13 ;  /* 0x0000000d02007986 */ /* 0x000fe2000c101904 */
[----:B-1----:R-:W-:-:S05]  /*0a00*/  IMAD.WIDE R4, R12, 0x4, R4 ;  /* 0x000000040c047825 */ /* 0x002fca00078e0204 */
[----:B------:R-:W-:Y:S01]  /*0a10*/  STG.E desc[UR4][R4.64], R14 ;  /* 0x0000000e04007986 */ /* 0x000fe2000c101904 */
[----:B------:R-:W-:Y:S05]  /*0a20*/  EXIT ;  /* 0x000000000000794d */ /* 0x000fea0003800000 */
        .weak           $__internal_1_$__cuda_sm3x_div_rn_noftz_f32_slowpath
        .type           $__internal_1_$__cuda_sm3x_div_rn_noftz_f32_slowpath,@function
        .size           $__internal_1_$__cuda_sm3x_div_rn_noftz_f32_slowpath,(.L_x_74 - $__internal_1_$__cuda_sm3x_div_rn_noftz_f32_slowpath)
$__internal_1_$__cuda_sm3x_div_rn_noftz_f32_slowpath:
[----:B------:R-:W-:Y:S01]  /*0a30*/  SHF.R.U32.HI R2, RZ, 0x17, R25 ;  /* 0x00000017ff027819 */ /* 0x000fe20000011619 */
[----:B------:R-:W-:Y:S01]  /*0a40*/  BSSY.RECONVERGENT B1, `(.L_x_52) ;  /* 0x0000065000017945 */ /* 0x000fe20003800200 */
[----:B------:R-:W-:Y:S01]  /*0a50*/  SHF.R.U32.HI R11, RZ, 0x17, R0 ;  /* 0x00000017ff0b7819 */ /* 0x000fe20000011600 */
[----:B------:R-:W-:Y:S01]  /*0a60*/  HFMA2 R27, -RZ, RZ, 3.390625, 0 ;  /* 0x42c80000ff1b7431 */ /* 0x000fe200000001ff */
[----:B------:R-:W-:Y:S02]  /*0a70*/  LOP3.LUT R2, R2, 0xff, RZ, 0xc0, !PT ;  /* 0x000000ff02027812 */ /* 0x000fe400078ec0ff */
[----:B------:R-:W-:Y:S02]  /*0a80*/  LOP3.LUT R11, R11, 0xff, RZ, 0xc0, !PT ;  /* 0x000000ff0b0b7812 */ /* 0x000fe400078ec0ff */
[----:B------:R-:W-:-:S03]  /*0a90*/  IADD3 R26, PT, PT, R2, -0x1, RZ ;  /* 0xffffffff021a7810 */ /* 0x000fc60007ffe0ff */
[----:B------:R-:W-:Y:S01]  /*0aa0*/  VIADD R3, R11, 0xffffffff ;  /* 0xffffffff0b037836 */ /* 0x000fe20000000000 */
        /* <DEDUP_REMOVED lines=21> */
[----:B------:R-:W-:Y:S01]  /*0c00*/  VIADD R8, R11, 0xffffffff ;  /* 0xffffffff0b087836 */ /* 0x000fe20000000000 */
[----:B------:R-:W-:-:S04]  /*0c10*/  ISETP.GE.AND P1, PT, R26, RZ, PT ;  /* 0x000000ff1a00720c */ /* 0x000fc80003f26270 */
[----:B------:R-:W-:-:S09]  /*0c20*/  ISETP.GE.AND P0, PT, R8, RZ, PT ;  /* 0x000000ff0800720c */ /* 0x000fd20003f06270 */
[----:B------:R-:W-:-:S04]  /*0c30*/  @!P1 FFMA R27, R3, 1.84467440737095516160e+19, RZ ;  /* 0x5f800000031b9823 */ /* 0x000fc800000000ff */
[----:B------:R-:W-:Y:S01]  /*0c40*/  @P0 MOV R8, RZ ;  /* 0x000000ff00080202 */ /* 0x000fe20000000f00 */
[----:B------:R-:W-:Y:S01]  /*0c50*/  @!P0 FFMA R0, R0, 1.84467440737095516160e+19, RZ ;  /* 0x5f80000000008823 */ /* 0x000fe200000000ff */
[----:B------:R-:W-:-:S05]  /*0c60*/  @!P0 MOV R8, 0xffffffc0 ;  /* 0xffffffc000088802 */ /* 0x000fca0000000f00 */
[----:B------:R-:W-:-:S07]  /*0c70*/  @!P1 VIADD R8, R8, 0x40 ;  /* 0x0000004008089836 */ /* 0x000fce0000000000 */
.L_x_53:
[----:B------:R-:W-:Y:S01]  /*0c80*/  LEA R26, R2, 0xc0800000, 0x17 ;  /* 0xc0800000021a7811 */ /* 0x000fe200078eb8ff */
[----:B------:R-:W-:Y:S01]  /*0c90*/  BSSY.RECONVERGENT B2, `(.L_x_58) ;  /* 0x0000036000027945 */ /* 0x000fe20003800200 */
[----:B------:R-:W-:Y:S02]  /*0ca0*/  IADD3 R11, PT, PT, R11, -0x7f, RZ ;  /* 0xffffff810b0b7810 */ /* 0x000fe40007ffe0ff */
[----:B------:R-:W-:-:S03]  /*0cb0*/  IADD3 R28, PT, PT, -R26, R27, RZ ;  /* 0x0000001b1a1c7210 */ /* 0x000fc60007ffe1ff */
[C---:B------:R-:W-:Y:S01]  /*0cc0*/  IMAD R0, R11.reuse, -0x800000, R0 ;  /* 0xff8000000b007824 */ /* 0x040fe200078e0200 */
[----:B------:R-:W0:Y:S01]  /*0cd0*/  MUFU.RCP R26, R28 ;  /* 0x0000001c001a7308 */ /* 0x000e220000001000 */
[----:B------:R-:W-:Y:S01]  /*0ce0*/  FADD.FTZ R27, -R28, -RZ ;  /* 0x800000ff1c1b7221 */ /* 0x000fe20000010100 */
[----:B------:R-:W-:-:S05]  /*0cf0*/  IADD3 R11, PT, PT, R11, 0x7f, -R2 ;  /* 0x0000007f0b0b7810 */ /* 0x000fca0007ffe802 */
[----:B------:R-:W-:Y:S02]  /*0d00*/  IMAD.IADD R11, R11, 0x1, R8 ;  /* 0x000000010b0b7824 */ /* 0x000fe400078e0208 */
[----:B0-----:R-:W-:-:S04]  /*0d10*/  FFMA R3, R26, R27, 1 ;  /* 0x3f8000001a037423 */ /* 0x001fc8000000001b */
[----:B------:R-:W-:-:S04]  /*0d20*/  FFMA R3, R26, R3, R26 ;  /* 0x000000031a037223 */ /* 0x000fc8000000001a */
[----:B------:R-:W-:-:S04]  /*0d30*/  FFMA R26, R0, R3, RZ ;  /* 0x00000003001a7223 */ /* 0x000fc800000000ff */
[----:B------:R-:W-:-:S04]  /*0d40*/  FFMA R29, R27, R26, R0 ;  /* 0x0000001a1b1d7223 */ /* 0x000fc80000000000 */
[----:B------:R-:W-:-:S04]  /*0d50*/  FFMA R26, R3, R29, R26 ;  /* 0x0000001d031a7223 */ /* 0x000fc8000000001a */
[----:B------:R-:W-:-:S04]  /*0d60*/  FFMA R27, R27, R26, R0 ;  /* 0x0000001a1b1b7223 */ /* 0x000fc80000000000 */
[----:B------:R-:W-:-:S05]  /*0d70*/  FFMA R0, R3, R27, R26 ;  /* 0x0000001b03007223 */ /* 0x000fca000000001a */
[----:B------:R-:W-:-:S04]  /*0d80*/  SHF.R.U32.HI R2, RZ, 0x17, R0 ;  /* 0x00000017ff027819 */ /* 0x000fc80000011600 */
[----:B------:R-:W-:-:S04]  /*0d90*/  LOP3.LUT R2, R2, 0xff, RZ, 0xc0, !PT ;  /* 0x000000ff02027812 */ /* 0x000fc800078ec0ff */
[----:B------:R-:W-:-:S04]  /*0da0*/  IADD3 R2, PT, PT, R2, R11, RZ ;  /* 0x0000000b02027210 */ /* 0x000fc80007ffe0ff */
        /* <DEDUP_REMOVED lines=10> */
[CCC-:B------:R-:W-:Y:S01]  /*0e50*/  FFMA.RZ R8, R3.reuse, R27.reuse, R26.reuse ;  /* 0x0000001b03087223 */ /* 0x1c0fe2000000c01a */
        /* <DEDUP_REMOVED lines=17> */
[----:B------:R-:W-:-:S04]  /*0f70*/  LOP3.LUT R3, R3, R2, RZ, 0xc0, !PT ;  /* 0x0000000203037212 */ /* 0x000fc800078ec0ff */
[----:B------:R-:W-:-:S04]  /*0f80*/  IADD3 R3, PT, PT, R8, R3, RZ ;  /* 0x0000000308037210 */ /* 0x000fc80007ffe0ff */
[----:B------:R-:W-:Y:S01]  /*0f90*/  LOP3.LUT R0, R3, R0, RZ, 0xfc, !PT ;  /* 0x0000000003007212 */ /* 0x000fe200078efcff */
[----:B------:R-:W-:Y:S06]  /*0fa0*/  BRA `(.L_x_61) ;  /* 0x0000000000107947 */ /* 0x000fec0003800000 */
.L_x_60:
[----:B------:R-:W-:-:S04]  /*0fb0*/  LOP3.LUT R0, R0, 0x80000000, RZ, 0xc0, !PT ;  /* 0x8000000000007812 */ /* 0x000fc800078ec0ff */
[----:B------:R-:W-:Y:S01]  /*0fc0*/  LOP3.LUT R0, R0, 0x7f800000, RZ, 0xfc, !PT ;  /* 0x7f80000000007812 */ /* 0x000fe200078efcff */
[----:B------:R-:W-:Y:S06]  /*0fd0*/  BRA `(.L_x_61) ;  /* 0x0000000000047947 */ /* 0x000fec0003800000 */
.L_x_59:
[----:B------:R-:W-:-:S07]  /*0fe0*/  IMAD R0, R11, 0x800000, R0 ;  /* 0x008000000b007824 */ /* 0x000fce00078e0200 */
.L_x_61:
[----:B------:R-:W-:Y:S05]  /*0ff0*/  BSYNC.RECONVERGENT B2 ;  /* 0x0000000000027941 */ /* 0x000fea0003800200 */
.L_x_58:
[----:B------:R-:W-:Y:S05]  /*1000*/  BRA `(.L_x_62) ;  /* 0x0000000000207947 */ /* 0x000fea0003800000 */
.L_x_57:
[----:B------:R-:W-:-:S04]  /*1010*/  LOP3.LUT R0, R27, 0x80000000, R0, 0x48, !PT ;  /* 0x800000001b007812 */ /* 0x000fc800078e4800 */
[----:B------:R-:W-:Y:S01]  /*1020*/  LOP3.LUT R0, R0, 0x7f800000, RZ, 0xfc, !PT ;  /* 0x7f80000000007812 */ /* 0x000fe200078efcff */
[----:B------:R-:W-:Y:S06]  /*1030*/  BRA `(.L_x_62) ;  /* 0x0000000000147947 */ /* 0x000fec0003800000 */
.L_x_56:
[----:B------:R-:W-:Y:S01]  /*1040*/  LOP3.LUT R0, R27, 0x80000000, R0, 0x48, !PT ;  /* 0x800000001b007812 */ /* 0x000fe200078e4800 */
[----:B------:R-:W-:Y:S06]  /*1050*/  BRA `(.L_x_62) ;  /* 0x00000000000c7947 */ /* 0x000fec0003800000 */
.L_x_55:
[----:B------:R-:W0:Y:S01]  /*1060*/  MUFU.RSQ R0, -QNAN ;  /* 0xffc0000000007908 */ /* 0x000e220000001400 */
[----:B------:R-:W-:Y:S05]  /*1070*/  BRA `(.L_x_62) ;  /* 0x0000000000047947 */ /* 0x000fea0003800000 */
.L_x_54:
[----:B------:R-:W-:-:S07]  /*1080*/  FADD.FTZ R0, R0, R3 ;  /* 0x0000000300007221 */ /* 0x000fce0000010000 */
.L_x_62:
[----:B------:R-:W-:Y:S05]  /*1090*/  BSYNC.RECONVERGENT B1 ;  /* 0x0000000000017941 */ /* 0x000fea0003800200 */
.L_x_52:
[----:B------:R-:W-:Y:S01]  /*10a0*/  HFMA2 R3, -RZ, RZ, 0, 0 ;  /* 0x00000000ff037431 */ /* 0x000fe200000001ff */
[----:B------:R-:W-:-:S04]  /*10b0*/  MOV R2, R7 ;  /* 0x0000000700027202 */ /* 0x000fc80000000f00 */
[----:B0-----:R-:W-:Y:S05]  /*10c0*/  RET.REL.NODEC R2 `(find_feature_matches) ;  /* 0xffffffec02cc7950 */ /* 0x001fea0003c3ffff */
.L_x_63:
        /* <DEDUP_REMOVED lines=11> */
.L_x_74:


//--------------------- .text.compute_descriptor_distances --------------------------
	.section	.text.compute_descriptor_distances,"ax",@progbits
	.align	128
        .global         compute_descriptor_distances
        .type           compute_descriptor_distances,@function
        .size           compute_descriptor_distances,(.L_x_75 - compute_descriptor_distances)
        .other          compute_descriptor_distances,@"STO_CUDA_ENTRY STV_DEFAULT"
compute_descriptor_distances:
.text.compute_descriptor_distances:
[----:B------:R-:W-:Y:S01]  /*0000*/  LDC R1, c[0x0][0x37c] ;  /* 0x0000df00ff017b82 */ /* 0x000fe20000000800 */
[----:B------:R-:W0:Y:S07]  /*0010*/  S2R R3, SR_TID.Y ;  /* 0x0000000000037919 */ /* 0x000e2e0000002200 */
[----:B------:R-:W1:Y:S01]  /*0020*/  LDC R7, c[0x0][0x360] ;  /* 0x0000d800ff077b82 */ /* 0x000e620000000800 */
[----:B------:R-:W2:Y:S01]  /*0030*/  LDCU UR6, c[0x0][0x3a0] ;  /* 0x00007400ff0677ac */ /* 0x000ea20008000800 */
[----:B------:R-:W1:Y:S01]  /*0040*/  S2R R0, SR_TID.X ;  /* 0x0000000000007919 */ /* 0x000e620000002100 */
[----:B------:R-:W3:Y:S05]  /*0050*/  LDCU UR7, c[0x0][0x39c] ;  /* 0x00007380ff0777ac */ /* 0x000eea0008000800 */
[----:B------:R-:W0:Y:S08]  /*0060*/  S2UR UR5, SR_CTAID.Y ;  /* 0x00000000000579c3 */ /* 0x000e300000002600 */
[----:B------:R-:W0:Y:S08]  /*0070*/  LDC R6, c[0x0][0x364] ;  /* 0x0000d900ff067b82 */ /* 0x000e300000000800 */
[----:B------:R-:W1:Y:S01]  /*0080*/  S2UR UR4, SR_CTAID.X ;  /* 0x00000000000479c3 */ /* 0x000e620000002500 */
[----:B0-----:R-:W-:-:S05]  /*0090*/  IMAD R6, R6, UR5, R3 ;  /* 0x0000000506067c24 */ /* 0x001fca000f8e0203 */
[----:B--2---:R-:W-:Y:S01]  /*00a0*/  ISETP.GE.AND P0, PT, R6, UR6, PT ;  /* 0x0000000606007c0c */ /* 0x004fe2000bf06270 */
[----:B-1----:R-:W-:-:S05]  /*00b0*/  IMAD R7, R7, UR4, R0 ;  /* 0x0000000407077c24 */ /* 0x002fca000f8e0200 */
[----:B---3--:R-:W-:-:S13]  /*00c0*/  ISETP.GE.OR P0, PT, R7, UR7, P0 ;  /* 0x0000000707007c0c */ /* 0x008fda0008706670 */
[----:B------:R-:W-:Y:S05]  /*00d0*/  @P0 EXIT ;  /* 0x000000000000094d */ /* 0x000fea0003800000 */
[----:B------:R-:W0:Y:S01]  /*00e0*/  LDC R10, c[0x0][0x398] ;  /* 0x0000e600ff0a7b82 */ /* 0x000e220000000800 */
[----:B------:R-:W1:Y:S01]  /*00f0*/  LDCU.64 UR6, c[0x0][0x358] ;  /* 0x00006b00ff0677ac */ /* 0x000e620008000a00 */
[----:B------:R-:W-:Y:S01]  /*0100*/  HFMA2 R11, -RZ, RZ, 0, 0 ;  /* 0x00000000ff0b7431 */ /* 0x000fe200000001ff */
[----:B0-----:R-:W-:-:S13]  /*0110*/  ISETP.GE.AND P0, PT, R10, 0x1, PT ;  /* 0x000000010a00780c */ /* 0x001fda0003f06270 */
[----:B-1----:R-:W-:Y:S05]  /*0120*/  @!P0 BRA `(.L_x_64) ;  /* 0x0000000400fc8947 */ /* 0x002fea0003800000 */
[C---:B------:R-:W-:Y:S01]  /*0130*/  ISETP.GE.U32.AND P1, PT, R10.reuse, 0x8, PT ;  /* 0x000000080a00780c */ /* 0x040fe20003f26070 */
[-C--:B------:R-:W-:Y:S01]  /*0140*/  IMAD R0, R7, R10.reuse, RZ ;  /* 0x0000000a07007224 */ /* 0x080fe200078e02ff */
[----:B------:R-:W-:Y:S01]  /*0150*/  LOP3.LUT R25, R10, 0x7, RZ, 0xc0, !PT ;  /* 0x000000070a197812 */ /* 0x000fe200078ec0ff */
[----:B------:R-:W-:Y:S01]  /*0160*/  IMAD R8, R6, R10, RZ ;  /* 0x0000000a06087224 */ /* 0x000fe200078e02ff */
[----:B------:R-:W-:Y:S02]  /*0170*/  MOV R11, RZ ;  /* 0x000000ff000b7202 */ /* 0x000fe40000000f00 */
[----:B------:R-:W-:Y:S02]  /*0180*/  ISETP.NE.AND P0, PT, R25, RZ, PT ;  /* 0x000000ff1900720c */ /* 0x000fe40003f05270 */
[----:B------:R-:W-:-:S05]  /*0190*/  MOV R9, RZ ;  /* 0x000000ff00097202 */ /* 0x000fca0000000f00 */
[----:B------:R-:W-:Y:S06]  /*01a0*/  @!P1 BRA `(.L_x_65) ;  /* 0x0000000000d09947 */ /* 0x000fec0003800000 */
[----:B------:R-:W0:Y:S01]  /*01b0*/  LDC.64 R2, c[0x0][0x388] ;  /* 0x0000e200ff027b82 */ /* 0x000e220000000a00 */
[----:B------:R-:W1:Y:S01]  /*01c0*/  LDCU.64 UR4, c[0x0][0x380] ;  /* 0x00007000ff0477ac */ /* 0x000e620008000a00 */
[----:B------:R-:W-:Y:S02]  /*01d0*/  LOP3.LUT R9, R10, 0x7ffffff8, RZ, 0xc0, !PT ;  /* 0x7ffffff80a097812 */ /* 0x000fe400078ec0ff */
[----:B------:R-:W-:Y:S02]  /*01e0*/  MOV R11, RZ ;  /* 0x000000ff000b7202 */ /* 0x000fe40000000f00 */
[----:B------:R-:W-:Y:S02]  /*01f0*/  MOV R12, R0 ;  /* 0x00000000000c7202 */ /* 0x000fe40000000f00 */
[----:B------:R-:W-:Y:S01]  /*0200*/  IADD3 R27, PT, PT, -R9, RZ, RZ ;  /* 0x000000ff091b7210 */ /* 0x000fe20007ffe1ff */
[----:B-1----:R-:W-:-:S04]  /*0210*/  UIADD3 UR4, UP0, UPT, UR4, 0x10, URZ ;  /* 0x0000001004047890 */ /* 0x002fc8000ff1e0ff */
[----:B------:R-:W-:Y:S01]  /*0220*/  UIADD3.X UR5, UPT, UPT, URZ, UR5, URZ, UP0, !UPT ;  /* 0x00000005ff057290 */ /* 0x000fe200087fe4ff */
[----:B0-----:R-:W-:-:S03]  /*0230*/  IMAD.WIDE.U32 R2, R8, 0x4, R2 ;  /* 0x0000000408027825 */ /* 0x001fc600078e0002 */
[----:B------:R-:W-:-:S04]  /*0240*/  IADD3 R2, P1, PT, R2, 0x10, RZ ;  /* 0x0000001002027810 */ /* 0x000fc80007f3e0ff */
[----:B------:R-:W-:-:S09]  /*0250*/  IADD3.X R3, PT, PT, RZ, R3, RZ, P1, !PT ;  /* 0x00000003ff037210 */ /* 0x000fd20000ffe4ff */
.L_x_66:
[----:B------:R-:W-:Y:S01]  /*0260*/  MOV R4, UR4 ;  /* 0x0000000400047c02 */ /* 0x000fe20008000f00 */
[----:B------:R-:W2:Y:S01]  /*0270*/  LDG.E R22, desc[UR6][R2.64+-0x10] ;  /* 0xfffff00602167981 */ /* 0x000ea2000c1e1900 */
[----:B------:R-:W-:-:S03]  /*0280*/  MOV R5, UR5 ;  /* 0x0000000500057c02 */ /* 0x000fc60008000f00 */
[----:B------:R-:W3:Y:S01]  /*0290*/  LDG.E R13, desc[UR6][R2.64+-0xc] ;  /* 0xfffff406020d7981 */ /* 0x000ee2000c1e1900 */
[----:B------:R-:W-:-:S03]  /*02a0*/  IMAD.WIDE R4, R12, 0x4, R4 ;  /* 0x000000040c047825 */ /* 0x000fc600078e0204 */
[----:B------:R-:W4:Y:S04]  /*02b0*/  LDG.E R15, desc[UR6][R2.64+-0x8] ;  /* 0xfffff806020f7981 */ /* 0x000f28000c1e1900 */
[----:B------:R-:W2:Y:S04]  /*02c0*/  LDG.E R21, desc[UR6][R4.64+-0x10] ;  /* 0xfffff00604157981 */ /* 0x000ea8000c1e1900 */
[----:B------:R-:W3:Y:S04]  /*02d0*/  LDG.E R14, desc[UR6][R4.64+-0xc] ;  /* 0xfffff406040e7981 */ /* 0x000ee8000c1e1900 */
[----:B------:R-:W4:Y:S04]  /*02e0*/  LDG.E R16, desc[UR6][R4.64+-0x8] ;  /* 0xfffff80604107981 */ /* 0x000f28000c1e1900 */
[----:B------:R-:W5:Y:S04]  /*02f0*/  LDG.E R17, desc[UR6][R2.64+-0x4] ;  /* 0xfffffc0602117981 */ /* 0x000f68000c1e1900 */
[----:B------:R-:W5:Y:S04]  /*0300*/  LDG.E R18, desc[UR6][R4.64+-0x4] ;  /* 0xfffffc0604127981 */ /* 0x000f68000c1e1900 */
[----:B------:R-:W5:Y:S04]  /*0310*/  LDG.E R19, desc[UR6][R2.64] ;  /* 0x0000000602137981 */ /* 0x000f68000c1e1900 */
[----:B------:R-:W5:Y:S04]  /*0320*/  LDG.E R20, desc[UR6][R4.64] ;  /* 0x0000000604147981 */ /* 0x000f68000c1e1900 */
[----:B------:R-:W5:Y:S04]  /*0330*/  LDG.E R26, desc[UR6][R4.64+0xc] ;  /* 0x00000c06041a7981 */ /* 0x000f68000c1e1900 */
[----:B------:R-:W5:Y:S01]  /*0340*/  LDG.E R23, desc[UR6][R2.64+0xc] ;  /* 0x00000c0602177981 */ /* 0x000f62000c1e1900 */
[----:B--2---:R-:W-:-:S03]  /*0350*/  FADD R24, R21, -R22 ;  /* 0x8000001615187221 */ /* 0x004fc60000000000 */
[----:B------:R-:W2:Y:S04]  /*0360*/  LDG.E R21, desc[UR6][R2.64+0x4] ;  /* 0x0000040602157981 */ /* 0x000ea8000c1e1900 */
[----:B------:R-:W2:Y:S01]  /*0370*/  LDG.E R22, desc[UR6][R4.64+0x4] ;  /* 0x0000040604167981 */ /* 0x000ea2000c1e1900 */
[----:B------:R-:W-:-:S03]  /*0380*/  FFMA R28, R24, R24, R11 ;  /* 0x00000018181c7223 */ /* 0x000fc6000000000b */
[----:B------:R0:W2:Y:S04]  /*0390*/  LDG.E R11, desc[UR6][R2.64+0x8] ;  /* 0x00000806020b7981 */ /* 0x0000a8000c1e1900 */
[----:B------:R-:W2:Y:S01]  /*03a0*/  LDG.E R24, desc[UR6][R4.64+0x8] ;  /* 0x0000080604187981 */ /* 0x000ea2000c1e1900 */
[----:B---3--:R-:W-:Y:S01]  /*03b0*/  FADD R13, R14, -R13 ;  /* 0x8000000d0e0d7221 */ /* 0x008fe20000000000 */
[----:B----4-:R-:W-:-:S03]  /*03c0*/  FADD R15, R16, -R15 ;  /* 0x8000000f100f7221 */ /* 0x010fc60000000000 */
[----:B------:R-:W-:Y:S01]  /*03d0*/  FFMA R28, R13, R13, R28 ;  /* 0x0000000d0d1c7223 */ /* 0x000fe2000000001c */
[----:B-----5:R-:W-:Y:S01]  /*03e0*/  FADD R17, R18, -R17 ;  /* 0x8000001112117221 */ /* 0x020fe20000000000 */
[----:B------:R-:W-:Y:S02]  /*03f0*/  IADD3 R27, PT, PT, R27, 0x8, RZ ;  /* 0x000000081b1b7810 */ /* 0x000fe40007ffe0ff */
[----:B------:R-:W-:Y:S01]  /*0400*/  FFMA R28, R15, R15, R28 ;  /* 0x0000000f0f1c7223 */ /* 0x000fe2000000001c */
[----:B------:R-:W-:Y:S01]  /*0410*/  FADD R19, R20, -R19 ;  /* 0x8000001314137221 */ /* 0x000fe20000000000 */
[----:B------:R-:W-:Y:S02]  /*0420*/  ISETP.NE.AND P1, PT, R27, RZ, PT ;  /* 0x000000ff1b00720c */ /* 0x000fe40003f25270 */
[----:B------:R-:W-:-:S04]  /*0430*/  FFMA R28, R17, R17, R28 ;  /* 0x00000011111c7223 */ /* 0x000fc8000000001c */
[----:B------:R-:W-:Y:S01]  /*0440*/  FFMA R28, R19, R19, R28 ;  /* 0x00000013131c7223 */ /* 0x000fe2000000001c */
[----:B0-----:R-:W-:Y:S01]  /*0450*/  IADD3 R2, P2, PT, R2, 0x20, RZ ;  /* 0x0000002002027810 */ /* 0x001fe20007f5e0ff */
[----:B------:R-:W-:Y:S01]  /*0460*/  FADD R26, R26, -R23 ;  /* 0x800000171a1a7221 */ /* 0x000fe20000000000 */
[----:B------:R-:W-:Y:S02]  /*0470*/  IADD3 R12, PT, PT, R12, 0x8, RZ ;  /* 0x000000080c0c7810 */ /* 0x000fe40007ffe0ff */
[----:B------:R-:W-:Y:S01]  /*0480*/  IADD3.X R3, PT, PT, RZ, R3, RZ, P2, !PT ;  /* 0x00000003ff037210 */ /* 0x000fe200017fe4ff */
[----:B--2---:R-:W-:-:S04]  /*0490*/  FADD R21, R22, -R21 ;  /* 0x8000001516157221 */ /* 0x004fc80000000000 */
[----:B------:R-:W-:Y:S01]  /*04a0*/  FFMA R28, R21, R21, R28 ;  /* 0x00000015151c7223 */ /* 0x000fe2000000001c */
[----:B------:R-:W-:-:S04]  /*04b0*/  FADD R11, R24, -R11 ;  /* 0x8000000b180b7221 */ /* 0x000fc80000000000 */
[----:B------:R-:W-:-:S04]  /*04c0*/  FFMA R11, R11, R11, R28 ;  /* 0x0000000b0b0b7223 */ /* 0x000fc8000000001c */
[----:B------:R-:W-:Y:S01]  /*04d0*/  FFMA R11, R26, R26, R11 ;  /* 0x0000001a1a0b7223 */ /* 0x000fe2000000000b */
[----:B------:R-:W-:Y:S06]  /*04e0*/  @P1 BRA `(.L_x_66) ;  /* 0xfffffffc005c1947 */ /* 0x000fec000383ffff */
.L_x_65:
[----:B------:R-:W-:Y:S05]  /*04f0*/  @!P0 BRA `(.L_x_64) ;  /* 0x0000000400088947 */ /* 0x000fea0003800000 */
[----:B------:R-:W-:Y:S02]  /*0500*/  ISETP.GE.U32.AND P1, PT, R25, 0x4, PT ;  /* 0x000000041900780c */ /* 0x000fe40003f26070 */
[----:B------:R-:W-:-:S04]  /*0510*/  LOP3.LUT R17, R10, 0x3, RZ, 0xc0, !PT ;  /* 0x000000030a117812 */ /* 0x000fc800078ec0ff */
[----:B------:R-:W-:-:S07]  /*0520*/  ISETP.NE.AND P0, PT, R17, RZ, PT ;  /* 0x000000ff1100720c */ /* 0x000fce0003f05270 */
[----:B------:R-:W-:Y:S06]  /*0530*/  @!P1 BRA `(.L_x_67) ;  /* 0x0000000000709947 */ /* 0x000fec0003800000 */
[----:B------:R-:W0:Y:S01]  /*0540*/  LDC.64 R12, c[0x0][0x388] ;  /* 0x0000e200ff0c7b82 */ /* 0x000e220000000a00 */
[----:B------:R-:W1:Y:S01]  /*0550*/  LDCU.64 UR4, c[0x0][0x388] ;  /* 0x00007100ff0477ac */ /* 0x000e620008000a00 */
[CC--:B------:R-:W-:Y:S02]  /*0560*/  IADD3 R15, PT, PT, R8.reuse, R9.reuse, RZ ;  /* 0x00000009080f7210 */ /* 0x0c0fe40007ffe0ff */
[-C--:B------:R-:W-:Y:S02]  /*0570*/  IADD3 R14, P1, PT, R8, R9.reuse, RZ ;  /* 0x00000009080e7210 */ /* 0x080fe40007f3e0ff */
[----:B------:R-:W-:Y:S02]  /*0580*/  IADD3 R3, PT, PT, R0, R9, RZ ;  /* 0x0000000900037210 */ /* 0x000fe40007ffe0ff */
[----:B------:R-:W2:Y:S01]  /*0590*/  LDC.64 R4, c[0x0][0x380] ;  /* 0x0000e000ff047b82 */ /* 0x000ea20000000a00 */
[----:B0-----:R-:W-:Y:S01]  /*05a0*/  IMAD.WIDE.U32 R12, R15, 0x4, R12 ;  /* 0x000000040f0c7825 */ /* 0x001fe200078e000c */
[----:B------:R-:W-:-:S02]  /*05b0*/  IADD3.X R15, PT, PT, RZ, RZ, RZ, P1, !PT ;  /* 0x000000ffff0f7210 */ /* 0x000fc40000ffe4ff */
[----:B-1----:R-:W-:-:S03]  /*05c0*/  LEA R2, P1, R14, UR4, 0x2 ;  /* 0x000000040e027c11 */ /* 0x002fc6000f8210ff */
[----:B------:R-:W3:Y:S01]  /*05d0*/  LDG.E R13, desc[UR6][R12.64] ;  /* 0x000000060c0d7981 */ /* 0x000ee2000c1e1900 */
[----:B--2---:R-:W-:Y:S01]  /*05e0*/  IMAD.WIDE R4, R3, 0x4, R4 ;  /* 0x0000000403047825 */ /* 0x004fe200078e0204 */
[----:B------:R-:W-:-:S04]  /*05f0*/  LEA.HI.X R3, R14, UR5, R15, 0x2, P1 ;  /* 0x000000050e037c11 */ /* 0x000fc800088f140f */
[----:B------:R-:W3:Y:S04]  /*0600*/  LDG.E R14, desc[UR6][R4.64] ;  /* 0x00000006040e7981 */ /* 0x000ee8000c1e1900 */
[----:B------:R-:W2:Y:S04]  /*0610*/  LDG.E R15, desc[UR6][R4.64+0x4] ;  /* 0x00000406040f7981 */ /* 0x000ea8000c1e1900 */
[----:B------:R-:W2:Y:S04]  /*0620*/  LDG.E R16, desc[UR6][R2.64+0x4] ;  /* 0x0000040602107981 */ /* 0x000ea8000c1e1900 */
[----:B------:R-:W4:Y:S04]  /*0630*/  LDG.E R18, desc[UR6][R4.64+0x8] ;  /* 0x0000080604127981 */ /* 0x000f28000c1e1900 */
[----:B------:R-:W4:Y:S04]  /*0640*/  LDG.E R19, desc[UR6][R2.64+0x8] ;  /* 0x0000080602137981 */ /* 0x000f28000c1e1900 */
[----:B------:R-:W5:Y:S04]  /*0650*/  LDG.E R21, desc[UR6][R2.64+0xc] ;  /* 0x00000c0602157981 */ /* 0x000f68000c1e1900 */
[----:B------:R-:W5:Y:S01]  /*0660*/  LDG.E R20, desc[UR6][R4.64+0xc] ;  /* 0x00000c0604147981 */ /* 0x000f62000c1e1900 */
[----:B------:R-:W-:Y:S01]  /*0670*/  IADD3 R9, PT, PT, R9, 0x4, RZ ;  /* 0x0000000409097810 */ /* 0x000fe20007ffe0ff */
[----:B---3--:R-:W-:-:S04]  /*0680*/  FADD R14, R14, -R13 ;  /* 0x8000000d0e0e7221 */ /* 0x008fc80000000000 */
[----:B------:R-:W-:Y:S01]  /*0690*/  FFMA R11, R14, R14, R11 ;  /* 0x0000000e0e0b7223 */ /* 0x000fe2000000000b */
[----:B--2---:R-:W-:-:S04]  /*06a0*/  FADD R16, R15, -R16 ;  /* 0x800000100f107221 */ /* 0x004fc80000000000 */
[----:B------:R-:W-:Y:S01]  /*06b0*/  FFMA R11, R16, R16, R11 ;  /* 0x00000010100b7223 */ /* 0x000fe2000000000b */
[----:B----4-:R-:W-:-:S04]  /*06c0*/  FADD R18, R18, -R19 ;  /* 0x8000001312127221 */ /* 0x010fc80000000000 */
[----:B------:R-:W-:Y:S01]  /*06d0*/  FFMA R11, R18, R18, R11 ;  /* 0x00000012120b7223 */ /* 0x000fe2000000000b */
[----:B-----5:R-:W-:-:S04]  /*06e0*/  FADD R20, R20, -R21 ;  /* 0x8000001514147221 */ /* 0x020fc80000000000 */
[----:B------:R-:W-:-:S07]  /*06f0*/  FFMA R11, R20, R20, R11 ;  /* 0x00000014140b7223 */ /* 0x000fce000000000b */
.L_x_67:
[----:B------:R-:W-:Y:S05]  /*0700*/  @!P0 BRA `(.L_x_64) ;  /* 0x0000000000848947 */ /* 0x000fea0003800000 */
[----:B------:R-:W-:Y:S01]  /*0710*/  ISETP.NE.AND P1, PT, R17, 0x1, PT ;  /* 0x000000011100780c */ /* 0x000fe20003f25270 */
[----:B------:R-:W0:Y:S01]  /*0720*/  LDC.64 R4, c[0x0][0x380] ;  /* 0x0000e000ff047b82 */ /* 0x000e220000000a00 */
[----:B------:R-:W-:-:S04]  /*0730*/  LOP3.LUT R10, R10, 0x1, RZ, 0xc0, !PT ;  /* 0x000000010a0a7812 */ /* 0x000fc800078ec0ff */
[----:B------:R-:W-:-:S03]  /*0740*/  ISETP.NE.U32.AND P0, PT, R10, 0x1, PT ;  /* 0x000000010a00780c */ /* 0x000fc60003f05070 */
[----:B------:R-:W1:Y:S04]  /*0750*/  LDC.64 R16, c[0x0][0x388] ;  /* 0x0000e200ff107b82 */ /* 0x000e680000000a00 */
[CC--:B------:R-:W-:Y:S02]  /*0760*/  @P1 IADD3 R10, P2, PT, R8.reuse, R9.reuse, RZ ;  /* 0x00000009080a1210 */ /* 0x0c0fe40007f5e0ff */
[-C--:B------:R-:W-:Y:S02]  /*0770*/  @P1 IADD3 R21, PT, PT, R8, R9.reuse, RZ ;  /* 0x0000000908151210 */ /* 0x080fe40007ffe0ff */
[----:B------:R-:W2:Y:S01]  /*0780*/  @P1 LDC.64 R14, c[0x0][0x388] ;  /* 0x0000e200ff0e1b82 */ /* 0x000ea20000000a00 */
[----:B------:R-:W-:Y:S02]  /*0790*/  @P1 IADD3 R19, PT, PT, R0, R9, RZ ;  /* 0x0000000900131210 */ /* 0x000fe40007ffe0ff */
[----:B------:R-:W-:-:S02]  /*07a0*/  @P1 IADD3.X R18, PT, PT, RZ, RZ, RZ, P2, !PT ;  /* 0x000000ffff121210 */ /* 0x000fc400017fe4ff */
[----:B------:R-:W-:-:S03]  /*07b0*/  @P1 IADD3 R9, PT, PT, R9, 0x2, RZ ;  /* 0x0000000209091810 */ /* 0x000fc60007ffe0ff */
[----:B------:R-:W3:Y:S01]  /*07c0*/  LDC.64 R12, c[0x0][0x380] ;  /* 0x0000e000ff0c7b82 */ /* 0x000ee20000000a00 */
[----:B0-----:R-:W-:Y:S01]  /*07d0*/  @P1 IMAD.WIDE R4, R19, 0x4, R4 ;  /* 0x0000000413041825 */ /* 0x001fe200078e0204 */
[-C--:B------:R-:W-:Y:S02]  /*07e0*/  @!P0 IADD3 R19, PT, PT, R0, R9.reuse, RZ ;  /* 0x0000000900138210 */ /* 0x080fe40007ffe0ff */
[----:B------:R-:W-:Y:S02]  /*07f0*/  @!P0 IADD3 R9, PT, PT, R8, R9, RZ ;  /* 0x0000000908098210 */ /* 0x000fe40007ffe0ff */
[----:B------:R-:W4:Y:S02]  /*0800*/  @P1 LDG.E R0, desc[UR6][R4.64] ;  /* 0x0000000604001981 */ /* 0x000f24000c1e1900 */
[----:B------:R-:W0:Y:S01]  /*0810*/  LDC.64 R2, c[0x0][0x388] ;  /* 0x0000e200ff027b82 */ /* 0x000e220000000a00 */
[----:B-1----:R-:W-:Y:S01]  /*0820*/  @P1 IMAD.WIDE.U32 R16, R21, 0x4, R16 ;  /* 0x0000000415101825 */ /* 0x002fe200078e0010 */
[----:B------:R-:W5:Y:S05]  /*0830*/  @P1 LDG.E R8, desc[UR6][R4.64+0x4] ;  /* 0x0000040604081981 */ /* 0x000f6a000c1e1900 */
[----:B------:R-:W4:Y:S01]  /*0840*/  @P1 LDG.E R17, desc[UR6][R16.64] ;  /* 0x0000000610111981 */ /* 0x000f22000c1e1900 */
[----:B--2---:R-:W-:-:S04]  /*0850*/  @P1 LEA R14, P2, R10, R14, 0x2 ;  /* 0x0000000e0a0e1211 */ /* 0x004fc800078410ff */
[----:B------:R-:W-:Y:S01]  /*0860*/  @P1 LEA.HI.X R15, R10, R15, R18, 0x2, P2 ;  /* 0x0000000f0a0f1211 */ /* 0x000fe200010f1412 */
[----:B---3--:R-:W-:-:S05]  /*0870*/  @!P0 IMAD.WIDE R12, R19, 0x4, R12 ;  /* 0x00000004130c8825 */ /* 0x008fca00078e020c */
[----:B------:R-:W5:Y:S04]  /*0880*/  @P1 LDG.E R15, desc[UR6][R14.64+0x4] ;  /* 0x000004060e0f1981 */ /* 0x000f68000c1e1900 */
[----:B------:R-:W2:Y:S01]  /*0890*/  @!P0 LDG.E R12, desc[UR6][R12.64] ;  /* 0x000000060c0c8981 */ /* 0x000ea2000c1e1900 */
[----:B0-----:R-:W-:-:S06]  /*08a0*/  @!P0 IMAD.WIDE.U32 R2, R9, 0x4, R2 ;  /* 0x0000000409028825 */ /* 0x001fcc00078e0002 */
[----:B------:R-:W2:Y:S01]  /*08b0*/  @!P0 LDG.E R3, desc[UR6][R2.64] ;  /* 0x0000000602038981 */ /* 0x000ea2000c1e1900 */
[----:B----4-:R-:W-:Y:S01]  /*08c0*/  @P1 FADD R0, R0, -R17 ;  /* 0x8000001100001221 */ /* 0x010fe20000000000 */
[----:B-----5:R-:W-:-:S03]  /*08d0*/  @P1 FADD R9, R8, -R15 ;  /* 0x8000000f08091221 */ /* 0x020fc60000000000 */
[----:B------:R-:W-:-:S04]  /*08e0*/  @P1 FFMA R8, R0, R0, R11 ;  /* 0x0000000000081223 */ /* 0x000fc8000000000b */
[----:B------:R-:W-:Y:S01]  /*08f0*/  @P1 FFMA R11, R9, R9, R8 ;  /* 0x00000009090b1223 */ /* 0x000fe20000000008 */
[----:B--2---:R-:W-:-:S04]  /*0900*/  @!P0 FADD R0, R12, -R3 ;  /* 0x800000030c008221 */ /* 0x004fc80000000000 */
[----:B------:R-:W-:-:S07]  /*0910*/  @!P0 FFMA R11, R0, R0, R11 ;  /* 0x00000000000b8223 */ /* 0x000fce000000000b */
.L_x_64:
[----:B------:R-:W-:Y:S01]  /*0920*/  IADD3 R0, PT, PT, R11, -0xd000000, RZ ;  /* 0xf30000000b007810 */ /* 0x000fe20007ffe0ff */
[----:B------:R0:W1:Y:S01]  /*0930*/  MUFU.RSQ R2, R11 ;  /* 0x0000000b00027308 */ /* 0x0000620000001400 */
[----:B------:R-:W-:Y:S02]  /*0940*/  BSSY.RECONVERGENT B0, `(.L_x_68) ;  /* 0x000000b000007945 */ /* 0x000fe40003800200 */
[----:B------:R-:W-:-:S13]  /*0950*/  ISETP.GT.U32.AND P0, PT, R0, 0x727fffff, PT ;  /* 0x727fffff0000780c */ /* 0x000fda0003f04070 */
[----:B0-----:R-:W-:Y:S05]  /*0960*/  @!P0 BRA `(.L_x_69) ;  /* 0x0000000000108947 */ /* 0x001fea0003800000 */
[----:B------:R-:W-:Y:S02]  /*0970*/  MOV R0, R11 ;  /* 0x0000000b00007202 */ /* 0x000fe40000000f00 */
[----:B------:R-:W-:-:S07]  /*0980*/  MOV R9, 0x9a0 ;  /* 0x000009a000097802 */ /* 0x000fce0000000f00 */
[----:B-1----:R-:W-:Y:S05]  /*0990*/  CALL.REL.NOINC `($__internal_2_$__cuda_sm20_sqrt_rn_f32_slowpath) ;  /* 0x0000000000307944 */ /* 0x002fea0003c00000 */
[----:B------:R-:W-:Y:S05]  /*09a0*/  BRA `(.L_x_70) ;  /* 0x0000000000107947 */ /* 0x000fea0003800000 */
.L_x_69:
[C---:B-1----:R-:W-:Y:S01]  /*09b0*/  FMUL.FTZ R0, R2.reuse, R11 ;  /* 0x0000000b02007220 */ /* 0x042fe20000410000 */
[----:B------:R-:W-:-:S03]  /*09c0*/  FMUL.FTZ R2, R2, 0.5 ;  /* 0x3f00000002027820 */ /* 0x000fc60000410000 */
[----:B------:R-:W-:-:S04]  /*09d0*/  FFMA R5, -R0, R0, R11 ;  /* 0x0000000000057223 */ /* 0x000fc8000000010b */
[----:B------:R-:W-:-:S07]  /*09e0*/  FFMA R5, R5, R2, R0 ;  /* 0x0000000205057223 */ /* 0x000fce0000000000 */
.L_x_70:
[----:B------:R-:W-:Y:S05]  /*09f0*/  BSYNC.RECONVERGENT B0 ;  /* 0x0000000000007941 */ /* 0x000fea0003800200 */
.L_x_68:
[----:B------:R-:W0:Y:S01]  /*0a00*/  LDC.64 R2, c[0x0][0x390] ;  /* 0x0000e400ff027b82 */ /* 0x000e220000000a00 */
[----:B------:R-:W1:Y:S02]  /*0a10*/  LDCU UR4, c[0x0][0x3a0] ;  /* 0x00007400ff0477ac */ /* 0x000e640008000800 */
[----:B-1----:R-:W-:-:S04]  /*0a20*/  IMAD R7, R7, UR4, R6 ;  /* 0x0000000407077c24 */ /* 0x002fc8000f8e0206 */
[----:B0-----:R-:W-:-:S05]  /*0a30*/  IMAD.WIDE R2, R7, 0x4, R2 ;  /* 0x0000000407027825 */ /* 0x001fca00078e0202 */
[----:B------:R-:W-:Y:S01]  /*0a40*/  STG.E desc[UR6][R2.64], R5 ;  /* 0x0000000502007986 */ /* 0x000fe2000c101906 */
[----:B------:R-:W-:Y:S05]  /*0a50*/  EXIT ;  /* 0x000000000000794d */ /* 0x000fea0003800000 */
        .weak           $__internal_2_$__cuda_sm20_sqrt_rn_f32_slowpath
        .type           $__internal_2_$__cuda_sm20_sqrt_rn_f32_slowpath,@function
        .size           $__internal_2_$__cuda_sm20_sqrt_rn_f32_slowpath,(.L_x_75 - $__internal_2_$__cuda_sm20_sqrt_rn_f32_slowpath)
$__internal_2_$__cuda_sm20_sqrt_rn_f32_slowpath:
[----:B------:R-:W-:-:S13]  /*0a60*/  LOP3.LUT P0, RZ, R0, 0x7fffffff, RZ, 0xc0, !PT ;  /* 0x7fffffff00ff7812 */ /* 0x000fda000780c0ff */
[----:B------:R-:W-:Y:S01]  /*0a70*/  @!P0 MOV R2, R0 ;  /* 0x0000000000028202 */ /* 0x000fe20000000f00 */
[----:B------:R-:W-:Y:S06]  /*0a80*/  @!P0 BRA `(.L_x_71) ;  /* 0x0000000000408947 */ /* 0x000fec0003800000 */
[----:B------:R-:W-:-:S13]  /*0a90*/  FSETP.GEU.FTZ.AND P0, PT, R0, RZ, PT ;  /* 0x000000ff0000720b */ /* 0x000fda0003f1e000 */
[----:B------:R-:W-:Y:S01]  /*0aa0*/  @!P0 MOV R2, 0x7fffffff ;  /* 0x7fffffff00028802 */ /* 0x000fe20000000f00 */
[----:B------:R-:W-:Y:S06]  /*0ab0*/  @!P0 BRA `(.L_x_71) ;  /* 0x0000000000348947 */ /* 0x000fec0003800000 */
[----:B------:R-:W-:-:S13]  /*0ac0*/  FSETP.GTU.FTZ.AND P0, PT, |R0|, +INF , PT ;  /* 0x7f8000000000780b */ /* 0x000fda0003f1c200 */
[----:B------:R-:W-:Y:S01]  /*0ad0*/  @P0 FADD.FTZ R2, R0, 1 ;  /* 0x3f80000000020421 */ /* 0x000fe20000010000 */
[----:B------:R-:W-:Y:S06]  /*0ae0*/  @P0 BRA `(.L_x_71) ;  /* 0x0000000000280947 */ /* 0x000fec0003800000 */
[----:B------:R-:W-:-:S13]  /*0af0*/  FSETP.NEU.FTZ.AND P0, PT, |R0|, +INF , PT ;  /* 0x7f8000000000780b */ /* 0x000fda0003f1d200 */
[----:B------:R-:W-:-:S04]  /*0b00*/  @P0 FFMA R3, R0, 1.84467440737095516160e+19, RZ ;  /* 0x5f80000000030823 */ /* 0x000fc800000000ff */
[----:B------:R-:W0:Y:S02]  /*0b10*/  @P0 MUFU.RSQ R2, R3 ;  /* 0x0000000300020308 */ /* 0x000e240000001400 */
[----:B0-----:R-:W-:Y:S01]  /*0b20*/  @P0 FMUL.FTZ R4, R3, R2 ;  /* 0x0000000203040220 */ /* 0x001fe20000410000 */
[----:B------:R-:W-:Y:S01]  /*0b30*/  @P0 FMUL.FTZ R8, R2, 0.5 ;  /* 0x3f00000002080820 */ /* 0x000fe20000410000 */
[----:B------:R-:W-:Y:S02]  /*0b40*/  @!P0 MOV R2, R0 ;  /* 0x0000000000028202 */ /* 0x000fe40000000f00 */
[----:B------:R-:W-:-:S04]  /*0b50*/  @P0 FADD.FTZ R5, -R4, -RZ ;  /* 0x800000ff04050221 */ /* 0x000fc80000010100 */
[----:B------:R-:W-:-:S04]  /*0b60*/  @P0 FFMA R5, R4, R5, R3 ;  /* 0x0000000504050223 */ /* 0x000fc80000000003 */
[----:B------:R-:W-:-:S04]  /*0b70*/  @P0 FFMA R5, R5, R8, R4 ;  /* 0x0000000805050223 */ /* 0x000fc80000000004 */
[----:B------:R-:W-:-:S07]  /*0b80*/  @P0 FMUL.FTZ R2, R5, 2.3283064365386962891e-10 ;  /* 0x2f80000005020820 */ /* 0x000fce0000410000 */
.L_x_71:
[----:B------:R-:W-:Y:S01]  /*0b90*/  HFMA2 R3, -RZ, RZ, 0, 0 ;  /* 0x00000000ff037431 */ /* 0x000fe200000001ff */
[----:B------:R-:W-:Y:S02]  /*0ba0*/  MOV R5, R2 ;  /* 0x0000000200057202 */ /* 0x000fe40000000f00 */
[----:B------:R-:W-:-:S04]  /*0bb0*/  MOV R2, R9 ;  /* 0x0000000900027202 */ /* 0x000fc80000000f00 */
[----:B------:R-:W-:Y:S05]  /*0bc0*/  RET.REL.NODEC R2 `(compute_descriptor_distances) ;  /* 0xfffffff4020c7950 */ /* 0x000fea0003c3ffff */
.L_x_72:
        /* <DEDUP_REMOVED lines=11> */
.L_x_75:


//--------------------- .nv.shared.find_feature_matches_tiled --------------------------
	.section	.nv.shared.find_feature_matches_tiled,"aw",@nobits
	.sectionflags	@""
	.align	16
	.zero		1024


//--------------------- .nv.shared.reserved.0     --------------------------
	.section	.nv.shared.reserved.0,"aw",@nobits
	.weak		__nv_reservedSMEM_offset_0_alias
	.size		__nv_reservedSMEM_offset_0_alias, 0, 64
	.other		__nv_reservedSMEM_offset_0_alias,@"STO_CUDA_RESERVED_SHARED STV_DEFAULT"
__nv_reservedSMEM_offset_0_alias:
	.zero		0
	.zero		64


//--------------------- .nv.shared.find_feature_matches --------------------------
	.section	.nv.shared.find_feature_matches,"aw",@nobits
	.sectionflags	@""
	.align	16
	.zero		1024


//--------------------- .nv.shared.compute_descriptor_distances --------------------------
	.section	.nv.shared.compute_descriptor_distances,"aw",@nobits
	.sectionflags	@""
	.align	16
	.zero		1024


//--------------------- .nv.constant0.find_feature_matches_tiled --------------------------
	.section	.nv.constant0.find_feature_matches_tiled,"a",@progbits
	.sectionflags	@""
	.align	4
.nv.constant0.find_feature_matches_tiled:
	.zero		940


//--------------------- .nv.constant0.find_feature_matches --------------------------
	.section	.nv.constant0.find_feature_matches,"a",@progbits
	.sectionflags	@""
	.align	4
.nv.constant0.find_feature_matches:
	.zero		940


//--------------------- .nv.constant0.compute_descriptor_distances --------------------------
	.section	.nv.constant0.compute_descriptor_distances,"a",@progbits
	.sectionflags	@""
	.align	4
.nv.constant0.compute_descriptor_distances:
	.zero		932


//--------------------- SYMBOLS --------------------------

	.type		.nv.reservedSmem.offset0,@object
	.size		.nv.reservedSmem.offset0,0x4
	.type		.nv.reservedSmem.cap,@object
	.size		.nv.reservedSmem.cap,0x4
